//
// Generated by NVIDIA NVVM Compiler
//
// Compiler Build ID: CL-36424714
// Cuda compilation tools, release 13.0, V13.0.88
// Based on NVVM 20.0.0
//

.version 9.0
.target sm_100
.address_size 64

	// .globl	_Z8forward2PKfS0_S0_PfS1_iii
.extern .shared .align 16 .b8 shmem[];

.visible .entry _Z8forward2PKfS0_S0_PfS1_iii(
	.param .u64 .ptr .align 1 _Z8forward2PKfS0_S0_PfS1_iii_param_0,
	.param .u64 .ptr .align 1 _Z8forward2PKfS0_S0_PfS1_iii_param_1,
	.param .u64 .ptr .align 1 _Z8forward2PKfS0_S0_PfS1_iii_param_2,
	.param .u64 .ptr .align 1 _Z8forward2PKfS0_S0_PfS1_iii_param_3,
	.param .u64 .ptr .align 1 _Z8forward2PKfS0_S0_PfS1_iii_param_4,
	.param .u32 _Z8forward2PKfS0_S0_PfS1_iii_param_5,
	.param .u32 _Z8forward2PKfS0_S0_PfS1_iii_param_6,
	.param .u32 _Z8forward2PKfS0_S0_PfS1_iii_param_7
)
{
	.local .align 16 .b8 	__local_depot0[256];
	.reg .b64 	%SP;
	.reg .b64 	%SPL;
	.reg .pred 	%p<87>;
	.reg .b16 	%rs<19>;
	.reg .b32 	%r<279>;
	.reg .b32 	%f<487>;
	.reg .b64 	%rd<99>;

	mov.u64 	%SPL, __local_depot0;
	ld.param.u64 	%rd18, [_Z8forward2PKfS0_S0_PfS1_iii_param_0];
	ld.param.u64 	%rd19, [_Z8forward2PKfS0_S0_PfS1_iii_param_1];
	ld.param.u64 	%rd20, [_Z8forward2PKfS0_S0_PfS1_iii_param_2];
	ld.param.u64 	%rd21, [_Z8forward2PKfS0_S0_PfS1_iii_param_3];
	ld.param.u32 	%r111, [_Z8forward2PKfS0_S0_PfS1_iii_param_5];
	ld.param.u32 	%r112, [_Z8forward2PKfS0_S0_PfS1_iii_param_6];
	ld.param.u32 	%r113, [_Z8forward2PKfS0_S0_PfS1_iii_param_7];
	cvta.to.global.u64 	%rd1, %rd21;
	cvta.to.global.u64 	%rd2, %rd19;
	cvta.to.global.u64 	%rd3, %rd18;
	cvta.to.global.u64 	%rd4, %rd20;
	add.u64 	%rd5, %SPL, 0;
	mov.u32 	%r1, %ctaid.x;
	setp.ge.s32 	%p1, %r1, %r111;
	mov.u32 	%r114, %tid.x;
	setp.ne.s32 	%p2, %r114, 0;
	or.pred  	%p3, %p2, %p1;
	@%p3 bra 	$L__BB0_105;
	mul.lo.s32 	%r115, %r112, %r1;
	cvt.s64.s32 	%rd6, %r115;
	setp.lt.s32 	%p4, %r112, 1;
	@%p4 bra 	$L__BB0_14;
	add.s32 	%r117, %r112, -1;
	and.b32  	%r2, %r112, 15;
	setp.lt.u32 	%p5, %r117, 15;
	mov.b32 	%r240, 0;
	@%p5 bra 	$L__BB0_5;
	and.b32  	%r240, %r112, 2147483632;
	mov.b32 	%r238, 0;
	mov.u32 	%r120, shmem;
$L__BB0_4:
	.pragma "nounroll";
	shl.b32 	%r119, %r238, 2;
	add.s32 	%r121, %r120, %r119;
	mov.f32 	%f45, 0f00000000;
	st.shared.v4.f32 	[%r121], {%f45, %f45, %f45, %f45};
	st.shared.v4.f32 	[%r121+16], {%f45, %f45, %f45, %f45};
	st.shared.v4.f32 	[%r121+32], {%f45, %f45, %f45, %f45};
	st.shared.v4.f32 	[%r121+48], {%f45, %f45, %f45, %f45};
	add.s32 	%r238, %r238, 16;
	setp.ne.s32 	%p6, %r238, %r240;
	@%p6 bra 	$L__BB0_4;
$L__BB0_5:
	setp.eq.s32 	%p7, %r2, 0;
	@%p7 bra 	$L__BB0_14;
	and.b32  	%r7, %r112, 7;
	setp.lt.u32 	%p8, %r2, 8;
	@%p8 bra 	$L__BB0_8;
	shl.b32 	%r122, %r240, 2;
	mov.u32 	%r123, shmem;
	add.s32 	%r124, %r123, %r122;
	mov.b32 	%r125, 0;
	st.shared.u32 	[%r124], %r125;
	st.shared.u32 	[%r124+4], %r125;
	st.shared.u32 	[%r124+8], %r125;
	st.shared.u32 	[%r124+12], %r125;
	st.shared.u32 	[%r124+16], %r125;
	st.shared.u32 	[%r124+20], %r125;
	st.shared.u32 	[%r124+24], %r125;
	st.shared.u32 	[%r124+28], %r125;
	add.s32 	%r240, %r240, 8;
$L__BB0_8:
	setp.eq.s32 	%p9, %r7, 0;
	@%p9 bra 	$L__BB0_14;
	and.b32  	%r10, %r112, 3;
	setp.lt.u32 	%p10, %r7, 4;
	@%p10 bra 	$L__BB0_11;
	shl.b32 	%r126, %r240, 2;
	mov.u32 	%r127, shmem;
	add.s32 	%r128, %r127, %r126;
	mov.b32 	%r129, 0;
	st.shared.u32 	[%r128], %r129;
	st.shared.u32 	[%r128+4], %r129;
	st.shared.u32 	[%r128+8], %r129;
	st.shared.u32 	[%r128+12], %r129;
	add.s32 	%r240, %r240, 4;
$L__BB0_11:
	setp.eq.s32 	%p11, %r10, 0;
	@%p11 bra 	$L__BB0_14;
	mov.b32 	%r243, 0;
	mov.u32 	%r132, shmem;
$L__BB0_13:
	.pragma "nounroll";
	shl.b32 	%r131, %r240, 2;
	add.s32 	%r133, %r132, %r131;
	mov.b32 	%r134, 0;
	st.shared.u32 	[%r133], %r134;
	add.s32 	%r240, %r240, 1;
	add.s32 	%r243, %r243, 1;
	setp.ne.s32 	%p12, %r243, %r10;
	@%p12 bra 	$L__BB0_13;
$L__BB0_14:
	add.s32 	%r135, %r111, %r113;
	add.s32 	%r136, %r135, -1;
	div.s32 	%r17, %r136, %r113;
	setp.lt.s32 	%p13, %r17, 1;
	mov.f32 	%f486, 0fFF800000;
	mov.f32 	%f485, 0f00000000;
	@%p13 bra 	$L__BB0_79;
	add.s32 	%r18, %r112, -1;
	and.b32  	%r19, %r112, 15;
	and.b32  	%r20, %r112, 7;
	and.b32  	%r21, %r112, 3;
	and.b32  	%r22, %r112, 2147483640;
	and.b32  	%r23, %r112, 2147483632;
	mov.f32 	%f485, 0f00000000;
	mov.f32 	%f486, 0fFF800000;
	mov.b32 	%r244, 0;
	mov.b16 	%rs17, 0;
	mov.u16 	%rs18, %rs17;
	mov.u32 	%r245, %r113;
	mov.u32 	%r246, %r244;
$L__BB0_16:
	min.s32 	%r27, %r111, %r245;
	add.s32 	%r28, %r27, %r244;
	max.s32 	%r29, %r28, 1;
	mul.lo.s32 	%r30, %r246, %r113;
	add.s32 	%r31, %r30, %r113;
	setp.gt.s32 	%p14, %r31, %r111;
	sub.s32 	%r138, %r111, %r30;
	selp.b32 	%r32, %r138, %r113, %p14;
	setp.lt.s32 	%p15, %r32, 1;
	@%p15 bra 	$L__BB0_79;
	setp.lt.s32 	%p16, %r112, 1;
	@%p16 bra 	$L__BB0_31;
	mov.f32 	%f480, 0fFF800000;
	mov.b32 	%r247, 0;
$L__BB0_19:
	setp.lt.u32 	%p29, %r18, 7;
	add.s32 	%r151, %r247, %r30;
	mul.lo.s32 	%r152, %r151, %r112;
	cvt.s64.s32 	%rd7, %r152;
	mov.f32 	%f472, 0f00000000;
	mov.b32 	%r250, 0;
	@%p29 bra 	$L__BB0_22;
	mov.f32 	%f472, 0f00000000;
	mov.b32 	%r248, 0;
$L__BB0_21:
	.pragma "nounroll";
	cvt.u64.u32 	%rd29, %r248;
	add.s64 	%rd30, %rd29, %rd6;
	shl.b64 	%rd31, %rd30, 2;
	add.s64 	%rd32, %rd3, %rd31;
	ld.global.nc.f32 	%f60, [%rd32];
	add.s64 	%rd33, %rd29, %rd7;
	shl.b64 	%rd34, %rd33, 2;
	add.s64 	%rd35, %rd2, %rd34;
	ld.global.nc.f32 	%f61, [%rd35];
	fma.rn.f32 	%f62, %f60, %f61, %f472;
	ld.global.nc.f32 	%f63, [%rd32+4];
	ld.global.nc.f32 	%f64, [%rd35+4];
	fma.rn.f32 	%f65, %f63, %f64, %f62;
	ld.global.nc.f32 	%f66, [%rd32+8];
	ld.global.nc.f32 	%f67, [%rd35+8];
	fma.rn.f32 	%f68, %f66, %f67, %f65;
	ld.global.nc.f32 	%f69, [%rd32+12];
	ld.global.nc.f32 	%f70, [%rd35+12];
	fma.rn.f32 	%f71, %f69, %f70, %f68;
	ld.global.nc.f32 	%f72, [%rd32+16];
	ld.global.nc.f32 	%f73, [%rd35+16];
	fma.rn.f32 	%f74, %f72, %f73, %f71;
	ld.global.nc.f32 	%f75, [%rd32+20];
	ld.global.nc.f32 	%f76, [%rd35+20];
	fma.rn.f32 	%f77, %f75, %f76, %f74;
	ld.global.nc.f32 	%f78, [%rd32+24];
	ld.global.nc.f32 	%f79, [%rd35+24];
	fma.rn.f32 	%f80, %f78, %f79, %f77;
	ld.global.nc.f32 	%f81, [%rd32+28];
	ld.global.nc.f32 	%f82, [%rd35+28];
	fma.rn.f32 	%f472, %f81, %f82, %f80;
	add.s32 	%r248, %r248, 8;
	setp.ne.s32 	%p30, %r248, %r22;
	mov.u32 	%r250, %r22;
	@%p30 bra 	$L__BB0_21;
$L__BB0_22:
	setp.eq.s32 	%p31, %r20, 0;
	@%p31 bra 	$L__BB0_30;
	add.s32 	%r154, %r20, -1;
	setp.lt.u32 	%p32, %r154, 3;
	@%p32 bra 	$L__BB0_25;
	cvt.u64.u32 	%rd36, %r250;
	add.s64 	%rd37, %rd36, %rd6;
	shl.b64 	%rd38, %rd37, 2;
	add.s64 	%rd39, %rd3, %rd38;
	ld.global.nc.f32 	%f84, [%rd39];
	add.s64 	%rd40, %rd36, %rd7;
	shl.b64 	%rd41, %rd40, 2;
	add.s64 	%rd42, %rd2, %rd41;
	ld.global.nc.f32 	%f85, [%rd42];
	fma.rn.f32 	%f86, %f84, %f85, %f472;
	ld.global.nc.f32 	%f87, [%rd39+4];
	ld.global.nc.f32 	%f88, [%rd42+4];
	fma.rn.f32 	%f89, %f87, %f88, %f86;
	ld.global.nc.f32 	%f90, [%rd39+8];
	ld.global.nc.f32 	%f91, [%rd42+8];
	fma.rn.f32 	%f92, %f90, %f91, %f89;
	ld.global.nc.f32 	%f93, [%rd39+12];
	ld.global.nc.f32 	%f94, [%rd42+12];
	fma.rn.f32 	%f472, %f93, %f94, %f92;
	add.s32 	%r250, %r250, 4;
$L__BB0_25:
	setp.eq.s32 	%p33, %r21, 0;
	@%p33 bra 	$L__BB0_30;
	setp.eq.s32 	%p34, %r21, 1;
	@%p34 bra 	$L__BB0_28;
	cvt.u64.u32 	%rd43, %r250;
	add.s64 	%rd44, %rd43, %rd6;
	shl.b64 	%rd45, %rd44, 2;
	add.s64 	%rd46, %rd3, %rd45;
	ld.global.nc.f32 	%f96, [%rd46];
	add.s64 	%rd47, %rd43, %rd7;
	shl.b64 	%rd48, %rd47, 2;
	add.s64 	%rd49, %rd2, %rd48;
	ld.global.nc.f32 	%f97, [%rd49];
	fma.rn.f32 	%f98, %f96, %f97, %f472;
	ld.global.nc.f32 	%f99, [%rd46+4];
	ld.global.nc.f32 	%f100, [%rd49+4];
	fma.rn.f32 	%f472, %f99, %f100, %f98;
	add.s32 	%r250, %r250, 2;
$L__BB0_28:
	and.b32  	%r155, %r112, 1;
	setp.eq.b32 	%p35, %r155, 1;
	not.pred 	%p36, %p35;
	@%p36 bra 	$L__BB0_30;
	cvt.u64.u32 	%rd50, %r250;
	add.s64 	%rd51, %rd50, %rd6;
	shl.b64 	%rd52, %rd51, 2;
	add.s64 	%rd53, %rd3, %rd52;
	ld.global.nc.f32 	%f101, [%rd53];
	add.s64 	%rd54, %rd50, %rd7;
	shl.b64 	%rd55, %rd54, 2;
	add.s64 	%rd56, %rd2, %rd55;
	ld.global.nc.f32 	%f102, [%rd56];
	fma.rn.f32 	%f472, %f101, %f102, %f472;
$L__BB0_30:
	mul.wide.u32 	%rd57, %r247, 4;
	add.s64 	%rd58, %rd5, %rd57;
	st.local.f32 	[%rd58], %f472;
	setp.gt.f32 	%p37, %f472, %f480;
	selp.f32 	%f480, %f472, %f480, %p37;
	add.s32 	%r247, %r247, 1;
	setp.lt.s32 	%p38, %r247, %r32;
	@%p38 bra 	$L__BB0_19;
	bra.uni 	$L__BB0_42;
$L__BB0_31:
	add.s32 	%r140, %r28, -1;
	setp.lt.u32 	%p17, %r140, 7;
	mov.f32 	%f480, 0fFF800000;
	mov.b32 	%r254, 0;
	@%p17 bra 	$L__BB0_34;
	add.s64 	%rd97, %rd5, 16;
	and.b32  	%r141, %r28, -8;
	neg.s32 	%r252, %r141;
	mov.f32 	%f480, 0fFF800000;
$L__BB0_33:
	.pragma "nounroll";
	and.b32  	%r254, %r28, -8;
	setp.lt.f32 	%p18, %f480, 0f00000000;
	selp.f32 	%f480, 0f00000000, %f480, %p18;
	mov.f32 	%f53, 0f00000000;
	st.local.v4.f32 	[%rd97+-16], {%f53, %f53, %f53, %f53};
	st.local.v4.f32 	[%rd97], {%f53, %f53, %f53, %f53};
	add.s32 	%r252, %r252, 8;
	add.s64 	%rd97, %rd97, 32;
	setp.ne.s32 	%p19, %r252, 0;
	@%p19 bra 	$L__BB0_33;
$L__BB0_34:
	and.b32  	%r142, %r28, 7;
	setp.eq.s32 	%p20, %r142, 0;
	@%p20 bra 	$L__BB0_42;
	cvt.u16.u32 	%rs8, %r27;
	cvt.u16.u32 	%rs9, %r113;
	mul.lo.s16 	%rs10, %rs18, %rs9;
	sub.s16 	%rs11, %rs8, %rs10;
	cvt.u32.u16 	%r143, %rs11;
	and.b32  	%r47, %r143, 7;
	add.s32 	%r144, %r47, -1;
	setp.lt.u32 	%p21, %r144, 3;
	@%p21 bra 	$L__BB0_37;
	mul.wide.u32 	%rd23, %r254, 4;
	add.s64 	%rd24, %rd5, %rd23;
	mov.b32 	%r145, 0;
	st.local.u32 	[%rd24], %r145;
	setp.lt.f32 	%p22, %f480, 0f00000000;
	selp.f32 	%f480, 0f00000000, %f480, %p22;
	st.local.u32 	[%rd24+4], %r145;
	st.local.u32 	[%rd24+8], %r145;
	st.local.u32 	[%rd24+12], %r145;
	add.s32 	%r254, %r254, 4;
$L__BB0_37:
	and.b32  	%r146, %r47, 3;
	setp.eq.s32 	%p23, %r146, 0;
	@%p23 bra 	$L__BB0_42;
	cvt.u16.u32 	%rs12, %r27;
	cvt.u16.u32 	%rs13, %r113;
	mul.lo.s16 	%rs14, %rs17, %rs13;
	sub.s16 	%rs3, %rs12, %rs14;
	and.b16  	%rs15, %rs3, 3;
	setp.eq.s16 	%p24, %rs15, 1;
	@%p24 bra 	$L__BB0_40;
	mul.wide.u32 	%rd25, %r254, 4;
	add.s64 	%rd26, %rd5, %rd25;
	mov.b32 	%r147, 0;
	st.local.u32 	[%rd26], %r147;
	setp.lt.f32 	%p25, %f480, 0f00000000;
	selp.f32 	%f480, 0f00000000, %f480, %p25;
	st.local.u32 	[%rd26+4], %r147;
	add.s32 	%r254, %r254, 2;
$L__BB0_40:
	and.b16  	%rs16, %rs3, 1;
	setp.eq.b16 	%p26, %rs16, 1;
	not.pred 	%p27, %p26;
	@%p27 bra 	$L__BB0_42;
	mul.wide.u32 	%rd27, %r254, 4;
	add.s64 	%rd28, %rd5, %rd27;
	mov.b32 	%r148, 0;
	st.local.u32 	[%rd28], %r148;
	setp.lt.f32 	%p28, %f480, 0f00000000;
	selp.f32 	%f480, 0f00000000, %f480, %p28;
$L__BB0_42:
	setp.gt.f32 	%p39, %f480, %f486;
	selp.f32 	%f29, %f480, %f486, %p39;
	setp.lt.s32 	%p40, %r28, 4;
	mov.f32 	%f484, 0f00000000;
	mov.b32 	%r257, 0;
	@%p40 bra 	$L__BB0_45;
	mov.f32 	%f484, 0f00000000;
	mov.b32 	%r256, 0;
$L__BB0_44:
	mul.wide.u32 	%rd59, %r256, 4;
	add.s64 	%rd60, %rd5, %rd59;
	ld.local.v4.f32 	{%f106, %f107, %f108, %f109}, [%rd60];
	sub.f32 	%f110, %f106, %f29;
	fma.rn.f32 	%f111, %f110, 0f3BBB989D, 0f3F000000;
	cvt.sat.f32.f32 	%f112, %f111;
	mov.f32 	%f113, 0f4B400001;
	mov.f32 	%f114, 0f437C0000;
	fma.rm.f32 	%f115, %f112, %f114, %f113;
	add.f32 	%f116, %f115, 0fCB40007F;
	neg.f32 	%f117, %f116;
	fma.rn.f32 	%f118, %f110, 0f3FB8AA3B, %f117;
	fma.rn.f32 	%f119, %f110, 0f32A57060, %f118;
	mov.b32 	%r158, %f115;
	shl.b32 	%r159, %r158, 23;
	mov.b32 	%f120, %r159;
	ex2.approx.ftz.f32 	%f121, %f119;
	mul.f32 	%f122, %f121, %f120;
	add.f32 	%f123, %f484, %f122;
	sub.f32 	%f124, %f107, %f29;
	fma.rn.f32 	%f125, %f124, 0f3BBB989D, 0f3F000000;
	cvt.sat.f32.f32 	%f126, %f125;
	fma.rm.f32 	%f127, %f126, %f114, %f113;
	add.f32 	%f128, %f127, 0fCB40007F;
	neg.f32 	%f129, %f128;
	fma.rn.f32 	%f130, %f124, 0f3FB8AA3B, %f129;
	fma.rn.f32 	%f131, %f124, 0f32A57060, %f130;
	mov.b32 	%r160, %f127;
	shl.b32 	%r161, %r160, 23;
	mov.b32 	%f132, %r161;
	ex2.approx.ftz.f32 	%f133, %f131;
	mul.f32 	%f134, %f133, %f132;
	add.f32 	%f135, %f123, %f134;
	sub.f32 	%f136, %f108, %f29;
	fma.rn.f32 	%f137, %f136, 0f3BBB989D, 0f3F000000;
	cvt.sat.f32.f32 	%f138, %f137;
	fma.rm.f32 	%f139, %f138, %f114, %f113;
	add.f32 	%f140, %f139, 0fCB40007F;
	neg.f32 	%f141, %f140;
	fma.rn.f32 	%f142, %f136, 0f3FB8AA3B, %f141;
	fma.rn.f32 	%f143, %f136, 0f32A57060, %f142;
	mov.b32 	%r162, %f139;
	shl.b32 	%r163, %r162, 23;
	mov.b32 	%f144, %r163;
	ex2.approx.ftz.f32 	%f145, %f143;
	mul.f32 	%f146, %f145, %f144;
	add.f32 	%f147, %f135, %f146;
	sub.f32 	%f148, %f109, %f29;
	fma.rn.f32 	%f149, %f148, 0f3BBB989D, 0f3F000000;
	cvt.sat.f32.f32 	%f150, %f149;
	fma.rm.f32 	%f151, %f150, %f114, %f113;
	add.f32 	%f152, %f151, 0fCB40007F;
	neg.f32 	%f153, %f152;
	fma.rn.f32 	%f154, %f148, 0f3FB8AA3B, %f153;
	fma.rn.f32 	%f155, %f148, 0f32A57060, %f154;
	mov.b32 	%r164, %f151;
	shl.b32 	%r165, %r164, 23;
	mov.b32 	%f156, %r165;
	ex2.approx.ftz.f32 	%f157, %f155;
	mul.f32 	%f158, %f157, %f156;
	st.local.v4.f32 	[%rd60], {%f122, %f134, %f146, %f158};
	add.f32 	%f484, %f147, %f158;
	add.s32 	%r256, %r256, 4;
	and.b32  	%r257, %r29, 2147483644;
	setp.ne.s32 	%p41, %r256, %r257;
	@%p41 bra 	$L__BB0_44;
$L__BB0_45:
	and.b32  	%r56, %r29, 3;
	setp.eq.s32 	%p42, %r56, 0;
	@%p42 bra 	$L__BB0_49;
	mul.wide.u32 	%rd61, %r257, 4;
	add.s64 	%rd11, %rd5, %rd61;
	ld.local.f32 	%f159, [%rd11];
	sub.f32 	%f160, %f159, %f29;
	fma.rn.f32 	%f161, %f160, 0f3BBB989D, 0f3F000000;
	cvt.sat.f32.f32 	%f162, %f161;
	mov.f32 	%f163, 0f4B400001;
	mov.f32 	%f164, 0f437C0000;
	fma.rm.f32 	%f165, %f162, %f164, %f163;
	add.f32 	%f166, %f165, 0fCB40007F;
	neg.f32 	%f167, %f166;
	fma.rn.f32 	%f168, %f160, 0f3FB8AA3B, %f167;
	fma.rn.f32 	%f169, %f160, 0f32A57060, %f168;
	mov.b32 	%r166, %f165;
	shl.b32 	%r167, %r166, 23;
	mov.b32 	%f170, %r167;
	ex2.approx.ftz.f32 	%f171, %f169;
	mul.f32 	%f172, %f171, %f170;
	st.local.f32 	[%rd11], %f172;
	add.f32 	%f484, %f484, %f172;
	setp.eq.s32 	%p43, %r56, 1;
	@%p43 bra 	$L__BB0_49;
	ld.local.f32 	%f173, [%rd11+4];
	sub.f32 	%f174, %f173, %f29;
	fma.rn.f32 	%f175, %f174, 0f3BBB989D, 0f3F000000;
	cvt.sat.f32.f32 	%f176, %f175;
	mov.f32 	%f177, 0f4B400001;
	mov.f32 	%f178, 0f437C0000;
	fma.rm.f32 	%f179, %f176, %f178, %f177;
	add.f32 	%f180, %f179, 0fCB40007F;
	neg.f32 	%f181, %f180;
	fma.rn.f32 	%f182, %f174, 0f3FB8AA3B, %f181;
	fma.rn.f32 	%f183, %f174, 0f32A57060, %f182;
	mov.b32 	%r168, %f179;
	shl.b32 	%r169, %r168, 23;
	mov.b32 	%f184, %r169;
	ex2.approx.ftz.f32 	%f185, %f183;
	mul.f32 	%f186, %f185, %f184;
	st.local.f32 	[%rd11+4], %f186;
	add.f32 	%f484, %f484, %f186;
	and.b32  	%r170, %r29, 3;
	setp.eq.s32 	%p44, %r170, 2;
	@%p44 bra 	$L__BB0_49;
	ld.local.f32 	%f187, [%rd11+8];
	sub.f32 	%f188, %f187, %f29;
	fma.rn.f32 	%f189, %f188, 0f3BBB989D, 0f3F000000;
	cvt.sat.f32.f32 	%f190, %f189;
	mov.f32 	%f191, 0f4B400001;
	mov.f32 	%f192, 0f437C0000;
	fma.rm.f32 	%f193, %f190, %f192, %f191;
	add.f32 	%f194, %f193, 0fCB40007F;
	neg.f32 	%f195, %f194;
	fma.rn.f32 	%f196, %f188, 0f3FB8AA3B, %f195;
	fma.rn.f32 	%f197, %f188, 0f32A57060, %f196;
	mov.b32 	%r171, %f193;
	shl.b32 	%r172, %r171, 23;
	mov.b32 	%f198, %r172;
	ex2.approx.ftz.f32 	%f199, %f197;
	mul.f32 	%f200, %f199, %f198;
	st.local.f32 	[%rd11+8], %f200;
	add.f32 	%f484, %f484, %f200;
$L__BB0_49:
	sub.f32 	%f201, %f486, %f29;
	fma.rn.f32 	%f202, %f201, 0f3BBB989D, 0f3F000000;
	cvt.sat.f32.f32 	%f203, %f202;
	mov.f32 	%f204, 0f4B400001;
	mov.f32 	%f205, 0f437C0000;
	fma.rm.f32 	%f206, %f203, %f205, %f204;
	add.f32 	%f207, %f206, 0fCB40007F;
	neg.f32 	%f208, %f207;
	fma.rn.f32 	%f209, %f201, 0f3FB8AA3B, %f208;
	fma.rn.f32 	%f210, %f201, 0f32A57060, %f209;
	mov.b32 	%r173, %f206;
	shl.b32 	%r174, %r173, 23;
	mov.b32 	%f211, %r174;
	ex2.approx.ftz.f32 	%f212, %f210;
	mul.f32 	%f38, %f212, %f211;
	fma.rn.f32 	%f485, %f485, %f38, %f484;
	@%p16 bra 	$L__BB0_78;
	setp.lt.u32 	%p46, %r18, 15;
	mov.b32 	%r259, 0;
	@%p46 bra 	$L__BB0_53;
	mov.b32 	%r266, 0;
$L__BB0_52:
	.pragma "nounroll";
	shl.b32 	%r177, %r266, 2;
	mov.u32 	%r178, shmem;
	add.s32 	%r179, %r178, %r177;
	ld.shared.v4.f32 	{%f213, %f214, %f215, %f216}, [%r179];
	mul.f32 	%f217, %f38, %f213;
	mul.f32 	%f218, %f38, %f214;
	mul.f32 	%f219, %f38, %f215;
	mul.f32 	%f220, %f38, %f216;
	st.shared.v4.f32 	[%r179], {%f217, %f218, %f219, %f220};
	ld.shared.v4.f32 	{%f221, %f222, %f223, %f224}, [%r179+16];
	mul.f32 	%f225, %f38, %f221;
	mul.f32 	%f226, %f38, %f222;
	mul.f32 	%f227, %f38, %f223;
	mul.f32 	%f228, %f38, %f224;
	st.shared.v4.f32 	[%r179+16], {%f225, %f226, %f227, %f228};
	ld.shared.v4.f32 	{%f229, %f230, %f231, %f232}, [%r179+32];
	mul.f32 	%f233, %f38, %f229;
	mul.f32 	%f234, %f38, %f230;
	mul.f32 	%f235, %f38, %f231;
	mul.f32 	%f236, %f38, %f232;
	st.shared.v4.f32 	[%r179+32], {%f233, %f234, %f235, %f236};
	ld.shared.v4.f32 	{%f237, %f238, %f239, %f240}, [%r179+48];
	mul.f32 	%f241, %f38, %f237;
	mul.f32 	%f242, %f38, %f238;
	mul.f32 	%f243, %f38, %f239;
	mul.f32 	%f244, %f38, %f240;
	st.shared.v4.f32 	[%r179+48], {%f241, %f242, %f243, %f244};
	add.s32 	%r266, %r266, 16;
	setp.eq.s32 	%p47, %r266, %r23;
	mov.u32 	%r259, %r23;
	@%p47 bra 	$L__BB0_53;
	bra.uni 	$L__BB0_52;
$L__BB0_53:
	setp.eq.s32 	%p48, %r19, 0;
	@%p48 bra 	$L__BB0_63;
	add.s32 	%r180, %r19, -1;
	setp.lt.u32 	%p49, %r180, 7;
	@%p49 bra 	$L__BB0_56;
	shl.b32 	%r181, %r259, 2;
	mov.u32 	%r182, shmem;
	add.s32 	%r183, %r182, %r181;
	ld.shared.f32 	%f245, [%r183];
	mul.f32 	%f246, %f38, %f245;
	st.shared.f32 	[%r183], %f246;
	ld.shared.f32 	%f247, [%r183+4];
	mul.f32 	%f248, %f38, %f247;
	st.shared.f32 	[%r183+4], %f248;
	ld.shared.f32 	%f249, [%r183+8];
	mul.f32 	%f250, %f38, %f249;
	st.shared.f32 	[%r183+8], %f250;
	ld.shared.f32 	%f251, [%r183+12];
	mul.f32 	%f252, %f38, %f251;
	st.shared.f32 	[%r183+12], %f252;
	ld.shared.f32 	%f253, [%r183+16];
	mul.f32 	%f254, %f38, %f253;
	st.shared.f32 	[%r183+16], %f254;
	ld.shared.f32 	%f255, [%r183+20];
	mul.f32 	%f256, %f38, %f255;
	st.shared.f32 	[%r183+20], %f256;
	ld.shared.f32 	%f257, [%r183+24];
	mul.f32 	%f258, %f38, %f257;
	st.shared.f32 	[%r183+24], %f258;
	ld.shared.f32 	%f259, [%r183+28];
	mul.f32 	%f260, %f38, %f259;
	st.shared.f32 	[%r183+28], %f260;
	add.s32 	%r259, %r259, 8;
$L__BB0_56:
	setp.eq.s32 	%p50, %r20, 0;
	@%p50 bra 	$L__BB0_63;
	add.s32 	%r184, %r20, -1;
	setp.lt.u32 	%p51, %r184, 3;
	@%p51 bra 	$L__BB0_59;
	shl.b32 	%r185, %r259, 2;
	mov.u32 	%r186, shmem;
	add.s32 	%r187, %r186, %r185;
	ld.shared.f32 	%f261, [%r187];
	mul.f32 	%f262, %f38, %f261;
	st.shared.f32 	[%r187], %f262;
	ld.shared.f32 	%f263, [%r187+4];
	mul.f32 	%f264, %f38, %f263;
	st.shared.f32 	[%r187+4], %f264;
	ld.shared.f32 	%f265, [%r187+8];
	mul.f32 	%f266, %f38, %f265;
	st.shared.f32 	[%r187+8], %f266;
	ld.shared.f32 	%f267, [%r187+12];
	mul.f32 	%f268, %f38, %f267;
	st.shared.f32 	[%r187+12], %f268;
	add.s32 	%r259, %r259, 4;
$L__BB0_59:
	setp.eq.s32 	%p52, %r21, 0;
	@%p52 bra 	$L__BB0_63;
	setp.eq.s32 	%p53, %r21, 1;
	shl.b32 	%r188, %r259, 2;
	mov.u32 	%r189, shmem;
	add.s32 	%r62, %r189, %r188;
	ld.shared.f32 	%f269, [%r62];
	mul.f32 	%f270, %f38, %f269;
	st.shared.f32 	[%r62], %f270;
	@%p53 bra 	$L__BB0_63;
	setp.eq.s32 	%p54, %r21, 2;
	ld.shared.f32 	%f271, [%r62+4];
	mul.f32 	%f272, %f38, %f271;
	st.shared.f32 	[%r62+4], %f272;
	@%p54 bra 	$L__BB0_63;
	ld.shared.f32 	%f273, [%r62+8];
	mul.f32 	%f274, %f38, %f273;
	st.shared.f32 	[%r62+8], %f274;
$L__BB0_63:
	mov.b32 	%r261, 0;
$L__BB0_64:
	mul.wide.u32 	%rd62, %r261, 4;
	add.s64 	%rd63, %rd5, %rd62;
	ld.local.f32 	%f40, [%rd63];
	add.s32 	%r192, %r261, %r30;
	mul.lo.s32 	%r193, %r192, %r112;
	cvt.s64.s32 	%rd12, %r193;
	mov.b32 	%r264, 0;
	@%p46 bra 	$L__BB0_67;
	mov.b32 	%r262, 0;
$L__BB0_66:
	.pragma "nounroll";
	cvt.u64.u32 	%rd64, %r262;
	add.s64 	%rd65, %rd64, %rd12;
	shl.b64 	%rd66, %rd65, 2;
	add.s64 	%rd67, %rd4, %rd66;
	ld.global.nc.f32 	%f275, [%rd67];
	shl.b32 	%r195, %r262, 2;
	mov.u32 	%r196, shmem;
	add.s32 	%r197, %r196, %r195;
	ld.shared.v4.f32 	{%f276, %f277, %f278, %f279}, [%r197];
	fma.rn.f32 	%f280, %f40, %f275, %f276;
	ld.global.nc.f32 	%f281, [%rd67+4];
	fma.rn.f32 	%f282, %f40, %f281, %f277;
	ld.global.nc.f32 	%f283, [%rd67+8];
	fma.rn.f32 	%f284, %f40, %f283, %f278;
	ld.global.nc.f32 	%f285, [%rd67+12];
	fma.rn.f32 	%f286, %f40, %f285, %f279;
	st.shared.v4.f32 	[%r197], {%f280, %f282, %f284, %f286};
	ld.global.nc.f32 	%f287, [%rd67+16];
	ld.shared.v4.f32 	{%f288, %f289, %f290, %f291}, [%r197+16];
	fma.rn.f32 	%f292, %f40, %f287, %f288;
	ld.global.nc.f32 	%f293, [%rd67+20];
	fma.rn.f32 	%f294, %f40, %f293, %f289;
	ld.global.nc.f32 	%f295, [%rd67+24];
	fma.rn.f32 	%f296, %f40, %f295, %f290;
	ld.global.nc.f32 	%f297, [%rd67+28];
	fma.rn.f32 	%f298, %f40, %f297, %f291;
	st.shared.v4.f32 	[%r197+16], {%f292, %f294, %f296, %f298};
	ld.global.nc.f32 	%f299, [%rd67+32];
	ld.shared.v4.f32 	{%f300, %f301, %f302, %f303}, [%r197+32];
	fma.rn.f32 	%f304, %f40, %f299, %f300;
	ld.global.nc.f32 	%f305, [%rd67+36];
	fma.rn.f32 	%f306, %f40, %f305, %f301;
	ld.global.nc.f32 	%f307, [%rd67+40];
	fma.rn.f32 	%f308, %f40, %f307, %f302;
	ld.global.nc.f32 	%f309, [%rd67+44];
	fma.rn.f32 	%f310, %f40, %f309, %f303;
	st.shared.v4.f32 	[%r197+32], {%f304, %f306, %f308, %f310};
	ld.global.nc.f32 	%f311, [%rd67+48];
	ld.shared.v4.f32 	{%f312, %f313, %f314, %f315}, [%r197+48];
	fma.rn.f32 	%f316, %f40, %f311, %f312;
	ld.global.nc.f32 	%f317, [%rd67+52];
	fma.rn.f32 	%f318, %f40, %f317, %f313;
	ld.global.nc.f32 	%f319, [%rd67+56];
	fma.rn.f32 	%f320, %f40, %f319, %f314;
	ld.global.nc.f32 	%f321, [%rd67+60];
	fma.rn.f32 	%f322, %f40, %f321, %f315;
	st.shared.v4.f32 	[%r197+48], {%f316, %f318, %f320, %f322};
	add.s32 	%r262, %r262, 16;
	setp.ne.s32 	%p56, %r262, %r23;
	mov.u32 	%r264, %r23;
	@%p56 bra 	$L__BB0_66;
$L__BB0_67:
	@%p48 bra 	$L__BB0_77;
	add.s32 	%r198, %r19, -1;
	setp.lt.u32 	%p58, %r198, 7;
	@%p58 bra 	$L__BB0_70;
	cvt.u64.u32 	%rd68, %r264;
	add.s64 	%rd69, %rd68, %rd12;
	shl.b64 	%rd70, %rd69, 2;
	add.s64 	%rd71, %rd4, %rd70;
	ld.global.nc.f32 	%f323, [%rd71];
	shl.b32 	%r199, %r264, 2;
	mov.u32 	%r200, shmem;
	add.s32 	%r201, %r200, %r199;
	ld.shared.f32 	%f324, [%r201];
	fma.rn.f32 	%f325, %f40, %f323, %f324;
	st.shared.f32 	[%r201], %f325;
	ld.global.nc.f32 	%f326, [%rd71+4];
	ld.shared.f32 	%f327, [%r201+4];
	fma.rn.f32 	%f328, %f40, %f326, %f327;
	st.shared.f32 	[%r201+4], %f328;
	ld.global.nc.f32 	%f329, [%rd71+8];
	ld.shared.f32 	%f330, [%r201+8];
	fma.rn.f32 	%f331, %f40, %f329, %f330;
	st.shared.f32 	[%r201+8], %f331;
	ld.global.nc.f32 	%f332, [%rd71+12];
	ld.shared.f32 	%f333, [%r201+12];
	fma.rn.f32 	%f334, %f40, %f332, %f333;
	st.shared.f32 	[%r201+12], %f334;
	ld.global.nc.f32 	%f335, [%rd71+16];
	ld.shared.f32 	%f336, [%r201+16];
	fma.rn.f32 	%f337, %f40, %f335, %f336;
	st.shared.f32 	[%r201+16], %f337;
	ld.global.nc.f32 	%f338, [%rd71+20];
	ld.shared.f32 	%f339, [%r201+20];
	fma.rn.f32 	%f340, %f40, %f338, %f339;
	st.shared.f32 	[%r201+20], %f340;
	ld.global.nc.f32 	%f341, [%rd71+24];
	ld.shared.f32 	%f342, [%r201+24];
	fma.rn.f32 	%f343, %f40, %f341, %f342;
	st.shared.f32 	[%r201+24], %f343;
	ld.global.nc.f32 	%f344, [%rd71+28];
	ld.shared.f32 	%f345, [%r201+28];
	fma.rn.f32 	%f346, %f40, %f344, %f345;
	st.shared.f32 	[%r201+28], %f346;
	add.s32 	%r264, %r264, 8;
$L__BB0_70:
	setp.eq.s32 	%p59, %r20, 0;
	@%p59 bra 	$L__BB0_77;
	add.s32 	%r202, %r20, -1;
	setp.lt.u32 	%p60, %r202, 3;
	@%p60 bra 	$L__BB0_73;
	cvt.u64.u32 	%rd72, %r264;
	add.s64 	%rd73, %rd72, %rd12;
	shl.b64 	%rd74, %rd73, 2;
	add.s64 	%rd75, %rd4, %rd74;
	ld.global.nc.f32 	%f347, [%rd75];
	shl.b32 	%r203, %r264, 2;
	mov.u32 	%r204, shmem;
	add.s32 	%r205, %r204, %r203;
	ld.shared.f32 	%f348, [%r205];
	fma.rn.f32 	%f349, %f40, %f347, %f348;
	st.shared.f32 	[%r205], %f349;
	ld.global.nc.f32 	%f350, [%rd75+4];
	ld.shared.f32 	%f351, [%r205+4];
	fma.rn.f32 	%f352, %f40, %f350, %f351;
	st.shared.f32 	[%r205+4], %f352;
	ld.global.nc.f32 	%f353, [%rd75+8];
	ld.shared.f32 	%f354, [%r205+8];
	fma.rn.f32 	%f355, %f40, %f353, %f354;
	st.shared.f32 	[%r205+8], %f355;
	ld.global.nc.f32 	%f356, [%rd75+12];
	ld.shared.f32 	%f357, [%r205+12];
	fma.rn.f32 	%f358, %f40, %f356, %f357;
	st.shared.f32 	[%r205+12], %f358;
	add.s32 	%r264, %r264, 4;
$L__BB0_73:
	setp.eq.s32 	%p61, %r21, 0;
	@%p61 bra 	$L__BB0_77;
	setp.eq.s32 	%p62, %r21, 1;
	cvt.u64.u32 	%rd76, %r264;
	add.s64 	%rd77, %rd76, %rd12;
	shl.b64 	%rd78, %rd77, 2;
	add.s64 	%rd13, %rd4, %rd78;
	ld.global.nc.f32 	%f359, [%rd13];
	shl.b32 	%r206, %r264, 2;
	mov.u32 	%r207, shmem;
	add.s32 	%r71, %r207, %r206;
	ld.shared.f32 	%f360, [%r71];
	fma.rn.f32 	%f361, %f40, %f359, %f360;
	st.shared.f32 	[%r71], %f361;
	@%p62 bra 	$L__BB0_77;
	setp.eq.s32 	%p63, %r21, 2;
	ld.global.nc.f32 	%f362, [%rd13+4];
	ld.shared.f32 	%f363, [%r71+4];
	fma.rn.f32 	%f364, %f40, %f362, %f363;
	st.shared.f32 	[%r71+4], %f364;
	@%p63 bra 	$L__BB0_77;
	ld.global.nc.f32 	%f365, [%rd13+8];
	ld.shared.f32 	%f366, [%r71+8];
	fma.rn.f32 	%f367, %f40, %f365, %f366;
	st.shared.f32 	[%r71+8], %f367;
$L__BB0_77:
	add.s32 	%r261, %r261, 1;
	setp.eq.s32 	%p64, %r261, %r29;
	@%p64 bra 	$L__BB0_78;
	bra.uni 	$L__BB0_64;
$L__BB0_78:
	add.s32 	%r246, %r246, 1;
	add.s32 	%r245, %r31, %r113;
	sub.s32 	%r244, %r244, %r113;
	setp.ne.s32 	%p65, %r246, %r17;
	add.s16 	%rs18, %rs18, 1;
	add.s16 	%rs17, %rs17, 1;
	mov.f32 	%f486, %f29;
	@%p65 bra 	$L__BB0_16;
$L__BB0_79:
	setp.lt.s32 	%p66, %r112, 1;
	rcp.rn.f32 	%f43, %f485;
	@%p66 bra 	$L__BB0_92;
	add.s32 	%r209, %r112, -1;
	and.b32  	%r78, %r112, 15;
	setp.lt.u32 	%p67, %r209, 15;
	mov.b32 	%r270, 0;
	@%p67 bra 	$L__BB0_83;
	and.b32  	%r270, %r112, 2147483632;
	mov.u32 	%r211, shmem;
	add.s32 	%r267, %r211, 32;
	neg.s32 	%r268, %r270;
$L__BB0_82:
	.pragma "nounroll";
	ld.shared.v4.f32 	{%f368, %f369, %f370, %f371}, [%r267+-32];
	mul.f32 	%f372, %f43, %f368;
	mul.f32 	%f373, %f43, %f369;
	mul.f32 	%f374, %f43, %f370;
	mul.f32 	%f375, %f43, %f371;
	st.shared.v4.f32 	[%r267+-32], {%f372, %f373, %f374, %f375};
	ld.shared.v4.f32 	{%f376, %f377, %f378, %f379}, [%r267+-16];
	mul.f32 	%f380, %f43, %f376;
	mul.f32 	%f381, %f43, %f377;
	mul.f32 	%f382, %f43, %f378;
	mul.f32 	%f383, %f43, %f379;
	st.shared.v4.f32 	[%r267+-16], {%f380, %f381, %f382, %f383};
	ld.shared.v4.f32 	{%f384, %f385, %f386, %f387}, [%r267];
	mul.f32 	%f388, %f43, %f384;
	mul.f32 	%f389, %f43, %f385;
	mul.f32 	%f390, %f43, %f386;
	mul.f32 	%f391, %f43, %f387;
	st.shared.v4.f32 	[%r267], {%f388, %f389, %f390, %f391};
	ld.shared.v4.f32 	{%f392, %f393, %f394, %f395}, [%r267+16];
	mul.f32 	%f396, %f43, %f392;
	mul.f32 	%f397, %f43, %f393;
	mul.f32 	%f398, %f43, %f394;
	mul.f32 	%f399, %f43, %f395;
	st.shared.v4.f32 	[%r267+16], {%f396, %f397, %f398, %f399};
	add.s32 	%r268, %r268, 16;
	add.s32 	%r267, %r267, 64;
	setp.ne.s32 	%p68, %r268, 0;
	@%p68 bra 	$L__BB0_82;
$L__BB0_83:
	setp.eq.s32 	%p69, %r78, 0;
	@%p69 bra 	$L__BB0_92;
	and.b32  	%r86, %r112, 7;
	setp.lt.u32 	%p70, %r78, 8;
	@%p70 bra 	$L__BB0_86;
	shl.b32 	%r212, %r270, 2;
	mov.u32 	%r213, shmem;
	add.s32 	%r214, %r213, %r212;
	ld.shared.f32 	%f400, [%r214];
	mul.f32 	%f401, %f43, %f400;
	st.shared.f32 	[%r214], %f401;
	ld.shared.f32 	%f402, [%r214+4];
	mul.f32 	%f403, %f43, %f402;
	st.shared.f32 	[%r214+4], %f403;
	ld.shared.f32 	%f404, [%r214+8];
	mul.f32 	%f405, %f43, %f404;
	st.shared.f32 	[%r214+8], %f405;
	ld.shared.f32 	%f406, [%r214+12];
	mul.f32 	%f407, %f43, %f406;
	st.shared.f32 	[%r214+12], %f407;
	ld.shared.f32 	%f408, [%r214+16];
	mul.f32 	%f409, %f43, %f408;
	st.shared.f32 	[%r214+16], %f409;
	ld.shared.f32 	%f410, [%r214+20];
	mul.f32 	%f411, %f43, %f410;
	st.shared.f32 	[%r214+20], %f411;
	ld.shared.f32 	%f412, [%r214+24];
	mul.f32 	%f413, %f43, %f412;
	st.shared.f32 	[%r214+24], %f413;
	ld.shared.f32 	%f414, [%r214+28];
	mul.f32 	%f415, %f43, %f414;
	st.shared.f32 	[%r214+28], %f415;
	add.s32 	%r270, %r270, 8;
$L__BB0_86:
	setp.eq.s32 	%p71, %r86, 0;
	@%p71 bra 	$L__BB0_92;
	and.b32  	%r89, %r112, 3;
	setp.lt.u32 	%p72, %r86, 4;
	@%p72 bra 	$L__BB0_89;
	shl.b32 	%r215, %r270, 2;
	mov.u32 	%r216, shmem;
	add.s32 	%r217, %r216, %r215;
	ld.shared.f32 	%f416, [%r217];
	mul.f32 	%f417, %f43, %f416;
	st.shared.f32 	[%r217], %f417;
	ld.shared.f32 	%f418, [%r217+4];
	mul.f32 	%f419, %f43, %f418;
	st.shared.f32 	[%r217+4], %f419;
	ld.shared.f32 	%f420, [%r217+8];
	mul.f32 	%f421, %f43, %f420;
	st.shared.f32 	[%r217+8], %f421;
	ld.shared.f32 	%f422, [%r217+12];
	mul.f32 	%f423, %f43, %f422;
	st.shared.f32 	[%r217+12], %f423;
	add.s32 	%r270, %r270, 4;
$L__BB0_89:
	setp.eq.s32 	%p73, %r89, 0;
	@%p73 bra 	$L__BB0_92;
	shl.b32 	%r218, %r270, 2;
	mov.u32 	%r219, shmem;
	add.s32 	%r273, %r219, %r218;
	neg.s32 	%r272, %r89;
$L__BB0_91:
	.pragma "nounroll";
	ld.shared.f32 	%f424, [%r273];
	mul.f32 	%f425, %f43, %f424;
	st.shared.f32 	[%r273], %f425;
	add.s32 	%r273, %r273, 4;
	add.s32 	%r272, %r272, 1;
	setp.ne.s32 	%p74, %r272, 0;
	@%p74 bra 	$L__BB0_91;
$L__BB0_92:
	setp.lt.s32 	%p75, %r112, 1;
	setp.lt.f32 	%p76, %f485, 0f00800000;
	mul.f32 	%f426, %f485, 0f4B000000;
	selp.f32 	%f427, %f426, %f485, %p76;
	selp.f32 	%f428, 0fC1B80000, 0f00000000, %p76;
	mov.b32 	%r220, %f427;
	add.s32 	%r221, %r220, -1059760811;
	and.b32  	%r222, %r221, -8388608;
	sub.s32 	%r223, %r220, %r222;
	mov.b32 	%f429, %r223;
	cvt.rn.f32.s32 	%f430, %r222;
	fma.rn.f32 	%f431, %f430, 0f34000000, %f428;
	add.f32 	%f432, %f429, 0fBF800000;
	fma.rn.f32 	%f433, %f432, 0fBE055027, 0f3E1039F6;
	fma.rn.f32 	%f434, %f433, %f432, 0fBDF8CDCC;
	fma.rn.f32 	%f435, %f434, %f432, 0f3E0F2955;
	fma.rn.f32 	%f436, %f435, %f432, 0fBE2AD8B9;
	fma.rn.f32 	%f437, %f436, %f432, 0f3E4CED0B;
	fma.rn.f32 	%f438, %f437, %f432, 0fBE7FFF22;
	fma.rn.f32 	%f439, %f438, %f432, 0f3EAAAA78;
	fma.rn.f32 	%f440, %f439, %f432, 0fBF000000;
	mul.f32 	%f441, %f432, %f440;
	fma.rn.f32 	%f442, %f441, %f432, %f432;
	fma.rn.f32 	%f443, %f431, 0f3F317218, %f442;
	setp.gt.u32 	%p77, %r220, 2139095039;
	fma.rn.f32 	%f444, %f427, 0f7F800000, 0f7F800000;
	selp.f32 	%f445, %f444, %f443, %p77;
	setp.eq.f32 	%p78, %f427, 0f00000000;
	selp.f32 	%f446, 0fFF800000, %f445, %p78;
	add.f32 	%f44, %f486, %f446;
	@%p75 bra 	$L__BB0_104;
	add.s32 	%r225, %r112, -1;
	and.b32  	%r98, %r112, 7;
	setp.lt.u32 	%p79, %r225, 7;
	mov.b32 	%r277, 0;
	@%p79 bra 	$L__BB0_96;
	and.b32  	%r277, %r112, 2147483640;
	neg.s32 	%r275, %r277;
	shl.b64 	%rd79, %rd6, 2;
	add.s64 	%rd80, %rd79, %rd1;
	add.s64 	%rd98, %rd80, 16;
	mov.u32 	%r227, shmem;
	add.s32 	%r274, %r227, 16;
$L__BB0_95:
	.pragma "nounroll";
	ld.shared.v4.f32 	{%f447, %f448, %f449, %f450}, [%r274+-16];
	st.global.f32 	[%rd98+-16], %f447;
	st.global.f32 	[%rd98+-12], %f448;
	st.global.f32 	[%rd98+-8], %f449;
	st.global.f32 	[%rd98+-4], %f450;
	ld.shared.v4.f32 	{%f451, %f452, %f453, %f454}, [%r274];
	st.global.f32 	[%rd98], %f451;
	st.global.f32 	[%rd98+4], %f452;
	st.global.f32 	[%rd98+8], %f453;
	st.global.f32 	[%rd98+12], %f454;
	add.s32 	%r275, %r275, 8;
	add.s32 	%r274, %r274, 32;
	add.s64 	%rd98, %rd98, 32;
	setp.ne.s32 	%p80, %r275, 0;
	@%p80 bra 	$L__BB0_95;
$L__BB0_96:
	setp.eq.s32 	%p81, %r98, 0;
	@%p81 bra 	$L__BB0_104;
	and.b32  	%r106, %r112, 3;
	setp.lt.u32 	%p82, %r98, 4;
	@%p82 bra 	$L__BB0_99;
	shl.b32 	%r228, %r277, 2;
	mov.u32 	%r229, shmem;
	add.s32 	%r230, %r229, %r228;
	ld.shared.f32 	%f455, [%r230];
	cvt.u64.u32 	%rd81, %r277;
	add.s64 	%rd82, %rd81, %rd6;
	shl.b64 	%rd83, %rd82, 2;
	add.s64 	%rd84, %rd1, %rd83;
	st.global.f32 	[%rd84], %f455;
	ld.shared.f32 	%f456, [%r230+4];
	st.global.f32 	[%rd84+4], %f456;
	ld.shared.f32 	%f457, [%r230+8];
	st.global.f32 	[%rd84+8], %f457;
	ld.shared.f32 	%f458, [%r230+12];
	st.global.f32 	[%rd84+12], %f458;
	add.s32 	%r277, %r277, 4;
$L__BB0_99:
	setp.eq.s32 	%p83, %r106, 0;
	@%p83 bra 	$L__BB0_104;
	setp.eq.s32 	%p84, %r106, 1;
	@%p84 bra 	$L__BB0_102;
	shl.b32 	%r231, %r277, 2;
	mov.u32 	%r232, shmem;
	add.s32 	%r233, %r232, %r231;
	ld.shared.f32 	%f459, [%r233];
	cvt.u64.u32 	%rd85, %r277;
	add.s64 	%rd86, %rd85, %rd6;
	shl.b64 	%rd87, %rd86, 2;
	add.s64 	%rd88, %rd1, %rd87;
	st.global.f32 	[%rd88], %f459;
	ld.shared.f32 	%f460, [%r233+4];
	st.global.f32 	[%rd88+4], %f460;
	add.s32 	%r277, %r277, 2;
$L__BB0_102:
	and.b32  	%r234, %r112, 1;
	setp.eq.b32 	%p85, %r234, 1;
	not.pred 	%p86, %p85;
	@%p86 bra 	$L__BB0_104;
	shl.b32 	%r235, %r277, 2;
	mov.u32 	%r236, shmem;
	add.s32 	%r237, %r236, %r235;
	ld.shared.f32 	%f461, [%r237];
	cvt.u64.u32 	%rd89, %r277;
	add.s64 	%rd90, %rd89, %rd6;
	shl.b64 	%rd91, %rd90, 2;
	add.s64 	%rd92, %rd1, %rd91;
	st.global.f32 	[%rd92], %f461;
$L__BB0_104:
	ld.param.u64 	%rd96, [_Z8forward2PKfS0_S0_PfS1_iii_param_4];
	cvta.to.global.u64 	%rd93, %rd96;
	mul.wide.u32 	%rd94, %r1, 4;
	add.s64 	%rd95, %rd93, %rd94;
	st.global.f32 	[%rd95], %f44;
$L__BB0_105:
	ret;

}


// ===== COMPILED SASS (sm_100) =====

	.target	sm_100

	.elftype	@"ET_EXEC"


//--------------------- .note.nv.tkinfo           --------------------------
	.section	.note.nv.tkinfo,"",@"SHT_NOTE"
	.sectionflags	@"SHF_NOTE_NV_TKINFO"
	.tkinfo
        /*0018*/ 	.word	0x00000002
        /*0030*/ 	.string	""
        /*0030*/ 	.string	"ptxas"
        /*0030*/ 	.string	"Cuda compilation tools, release 13.0, V13.0.88"
        /*0030*/ 	.string	"Build cuda_13.0.r13.0/compiler.36424714_0"
        /*0030*/ 	.string	"-arch sm_100 -m 64 "



//--------------------- .note.nv.cuinfo           --------------------------
	.section	.note.nv.cuinfo,"",@"SHT_NOTE"
	.sectionflags	@"SHF_NOTE_NV_CUINFO"
        /*0018*/ 	.short	0x0002
        /*001a*/ 	.short	0x0064
        /*001c*/ 	.short	0x0082
	.zero		2


//--------------------- .nv.info                  --------------------------
	.section	.nv.info,"",@"SHT_CUDA_INFO"
	.align	4


	//----- nvinfo : EIATTR_REGCOUNT
	.align		4
        /*0000*/ 	.byte	0x04, 0x2f
        /*0002*/ 	.short	(.L_1 - .L_0)
	.align		4
.L_0:
        /*0004*/ 	.word	index@(_Z8forward2PKfS0_S0_PfS1_iii)
        /*0008*/ 	.word	0x00000020


	//----- nvinfo : EIATTR_FRAME_SIZE
	.align		4
.L_1:
        /*000c*/ 	.byte	0x04, 0x11
        /*000e*/ 	.short	(.L_3 - .L_2)
	.align		4
.L_2:
        /*0010*/ 	.word	index@($__internal_0_$__cuda_sm20_rcp_rn_f32_slowpath)
        /*0014*/ 	.word	0x00000100


	//----- nvinfo : EIATTR_FRAME_SIZE
	.align		4
.L_3:
        /*0018*/ 	.byte	0x04, 0x11
        /*001a*/ 	.short	(.L_5 - .L_4)
	.align		4
.L_4:
        /*001c*/ 	.word	index@(_Z8forward2PKfS0_S0_PfS1_iii)
        /*0020*/ 	.word	0x00000100


	//----- nvinfo : EIATTR_MIN_STACK_SIZE
	.align		4
.L_5:
        /*0024*/ 	.byte	0x04, 0x12
        /*0026*/ 	.short	(.L_7 - .L_6)
	.align		4
.L_6:
        /*0028*/ 	.word	index@(_Z8forward2PKfS0_S0_PfS1_iii)
        /*002c*/ 	.word	0x00000100
.L_7:


//--------------------- .nv.compat                --------------------------
	.section	.nv.compat,"",@"SHT_CUDA_COMPAT_INFO"
	.align	4
        /*0000*/ 	.byte	0x02, 0x09, 0x00, 0x00, 0x02, 0x02, 0x01, 0x00, 0x02, 0x05, 0x05, 0x00, 0x03, 0x07, 0x01, 0x01
        /*0010*/ 	.byte	0x02, 0x03, 0x00, 0x00, 0x02, 0x06, 0x01, 0x00, 0x04, 0x0b, 0x08, 0x00, 0x01, 0x00, 0x00, 0x00
        /*0020*/ 	.byte	0x00, 0x00, 0x00, 0x00


//--------------------- .nv.info._Z8forward2PKfS0_S0_PfS1_iii --------------------------
	.section	.nv.info._Z8forward2PKfS0_S0_PfS1_iii,"",@"SHT_CUDA_INFO"
	.sectionflags	@""
	.align	4


	//----- nvinfo : EIATTR_CUDA_API_VERSION
	.align		4
        /*0000*/ 	.byte	0x04, 0x37
        /*0002*/ 	.short	(.L_9 - .L_8)
.L_8:
        /*0004*/ 	.word	0x00000082


	//----- nvinfo : EIATTR_KPARAM_INFO
	.align		4
.L_9:
        /*0008*/ 	.byte	0x04, 0x17
        /*000a*/ 	.short	(.L_11 - .L_10)
.L_10:
        /*000c*/ 	.word	0x00000000
        /*0010*/ 	.short	0x0007
        /*0012*/ 	.short	0x0030
        /*0014*/ 	.byte	0x00, 0xf0, 0x11, 0x00


	//----- nvinfo : EIATTR_KPARAM_INFO
	.align		4
.L_11:
        /*0018*/ 	.byte	0x04, 0x17
        /*001a*/ 	.short	(.L_13 - .L_12)
.L_12:
        /*001c*/ 	.word	0x00000000
        /*0020*/ 	.short	0x0006
        /*0022*/ 	.short	0x002c
        /*0024*/ 	.byte	0x00, 0xf0, 0x11, 0x00


	//----- nvinfo : EIATTR_KPARAM_INFO
	.align		4
.L_13:
        /*0028*/ 	.byte	0x04, 0x17
        /*002a*/ 	.short	(.L_15 - .L_14)
.L_14:
        /*002c*/ 	.word	0x00000000
        /*0030*/ 	.short	0x0005
        /*0032*/ 	.short	0x0028
        /*0034*/ 	.byte	0x00, 0xf0, 0x11, 0x00


	//----- nvinfo : EIATTR_KPARAM_INFO
	.align		4
.L_15:
        /*0038*/ 	.byte	0x04, 0x17
        /*003a*/ 	.short	(.L_17 - .L_16)
.L_16:
        /*003c*/ 	.word	0x00000000
        /*0040*/ 	.short	0x0004
        /*0042*/ 	.short	0x0020
        /*0044*/ 	.byte	0x00, 0xf5, 0x21, 0x00


	//----- nvinfo : EIATTR_KPARAM_INFO
	.align		4
.L_17:
        /*0048*/ 	.byte	0x04, 0x17
        /*004a*/ 	.short	(.L_19 - .L_18)
.L_18:
        /*004c*/ 	.word	0x00000000
        /*0050*/ 	.short	0x0003
        /*0052*/ 	.short	0x0018
        /*0054*/ 	.byte	0x00, 0xf5, 0x21, 0x00


	//----- nvinfo : EIATTR_KPARAM_INFO
	.align		4
.L_19:
        /*0058*/ 	.byte	0x04, 0x17
        /*005a*/ 	.short	(.L_21 - .L_20)
.L_20:
        /*005c*/ 	.word	0x00000000
        /*0060*/ 	.short	0x0002
        /*0062*/ 	.short	0x0010
        /*0064*/ 	.byte	0x00, 0xf5, 0x21, 0x00


	//----- nvinfo : EIATTR_KPARAM_INFO
	.align		4
.L_21:
        /*0068*/ 	.byte	0x04, 0x17
        /*006a*/ 	.short	(.L_23 - .L_22)
.L_22:
        /*006c*/ 	.word	0x00000000
        /*0070*/ 	.short	0x0001
        /*0072*/ 	.short	0x0008
        /*0074*/ 	.byte	0x00, 0xf5, 0x21, 0x00


	//----- nvinfo : EIATTR_KPARAM_INFO
	.align		4
.L_23:
        /*0078*/ 	.byte	0x04, 0x17
        /*007a*/ 	.short	(.L_25 - .L_24)
.L_24:
        /*007c*/ 	.word	0x00000000
        /*0080*/ 	.short	0x0000
        /*0082*/ 	.short	0x0000
        /*0084*/ 	.byte	0x00, 0xf5, 0x21, 0x00


	//----- nvinfo : EIATTR_SPARSE_MMA_MASK
	.align		4
.L_25:
        /*0088*/ 	.byte	0x03, 0x50
        /*008a*/ 	.short	0x0000


	//----- nvinfo : EIATTR_MAXREG_COUNT
	.align		4
        /*008c*/ 	.byte	0x03, 0x1b
        /*008e*/ 	.short	0x00ff


	//----- nvinfo : EIATTR_MERCURY_ISA_VERSION
	.align		4
        /*0090*/ 	.byte	0x03, 0x5f
        /*0092*/ 	.short	0x0101


	//----- nvinfo : EIATTR_VRC_CTA_INIT_COUNT
	.align		4
        /*0094*/ 	.byte	0x02, 0x4a
	.zero		1
	.zero		1


	//----- nvinfo : EIATTR_EXIT_INSTR_OFFSETS
	.align		4
        /*0098*/ 	.byte	0x04, 0x1c
        /*009a*/ 	.short	(.L_27 - .L_26)


	//   ....[0]....
.L_26:
        /*009c*/ 	.word	0x00000080


	//   ....[1]....
        /*00a0*/ 	.word	0x00003f10


	//----- nvinfo : EIATTR_CRS_STACK_SIZE
	.align		4
.L_27:
        /*00a4*/ 	.byte	0x04, 0x1e
        /*00a6*/ 	.short	(.L_29 - .L_28)
.L_28:
        /*00a8*/ 	.word	0x00000000


	//----- nvinfo : EIATTR_CBANK_PARAM_SIZE
	.align		4
.L_29:
        /*00ac*/ 	.byte	0x03, 0x19
        /*00ae*/ 	.short	0x0034


	//----- nvinfo : EIATTR_PARAM_CBANK
	.align		4
        /*00b0*/ 	.byte	0x04, 0x0a
        /*00b2*/ 	.short	(.L_31 - .L_30)
	.align		4
.L_30:
        /*00b4*/ 	.word	index@(.nv.constant0._Z8forward2PKfS0_S0_PfS1_iii)
        /*00b8*/ 	.short	0x0380
        /*00ba*/ 	.short	0x0034


	//----- nvinfo : EIATTR_SW_WAR
	.align		4
.L_31:
        /*00bc*/ 	.byte	0x04, 0x36
        /*00be*/ 	.short	(.L_33 - .L_32)
.L_32:
        /*00c0*/ 	.word	0x00000008
.L_33:


//--------------------- .nv.callgraph             --------------------------
	.section	.nv.callgraph,"",@"SHT_CUDA_CALLGRAPH"
	.align	4
	.sectionentsize	8
	.align		4
        /*0000*/ 	.word	0x00000000
	.align		4
        /*0004*/ 	.word	0xffffffff
	.align		4
        /*0008*/ 	.word	0x00000000
	.align		4
        /*000c*/ 	.word	0xfffffffe
	.align		4
        /*0010*/ 	.word	0x00000000
	.align		4
        /*0014*/ 	.word	0xfffffffd
	.align		4
        /*0018*/ 	.word	0x00000000
	.align		4
        /*001c*/ 	.word	0xfffffffc


//--------------------- .text._Z8forward2PKfS0_S0_PfS1_iii --------------------------
	.section	.text._Z8forward2PKfS0_S0_PfS1_iii,"ax",@progbits
	.align	128
        .global         _Z8forward2PKfS0_S0_PfS1_iii
        .type           _Z8forward2PKfS0_S0_PfS1_iii,@function
        .size           _Z8forward2PKfS0_S0_PfS1_iii,(.L_x_49 - _Z8forward2PKfS0_S0_PfS1_iii)
        .other          _Z8forward2PKfS0_S0_PfS1_iii,@"STO_CUDA_ENTRY STV_DEFAULT"
_Z8forward2PKfS0_S0_PfS1_iii:
.text._Z8forward2PKfS0_S0_PfS1_iii:
[----:B------:R-:W0:Y:S01]  /*0000*/  LDC R1, c[0x0][0x37c] ;  /* 0x0000df00ff017b82 */ /* 0x000e220000000800 */
[----:B------:R-:W1:Y:S07]  /*0010*/  S2R R2, SR_TID.X ;  /* 0x0000000000027919 */ /* 0x000e6e0000002100 */
[----:B------:R-:W2:Y:S01]  /*0020*/  S2UR UR22, SR_CTAID.X ;  /* 0x00000000001679c3 */ /* 0x000ea20000002500 */
[----:B0-----:R-:W-:-:S04]  /*0030*/  IADD3 R1, PT, PT, R1, -0x100, RZ ;  /* 0xffffff0001017810 */ /* 0x001fc80007ffe0ff */
[----:B------:R-:W-:-:S03]  /*0040*/  R2UR UR25, R1 ;  /* 0x00000000011972ca */ /* 0x000fc600000e0000 */
[----:B------:R-:W2:Y:S02]  /*0050*/  LDC R0, c[0x0][0x3a8] ;  /* 0x0000ea00ff007b82 */ /* 0x000ea40000000800 */
[----:B--2---:R-:W-:-:S04]  /*0060*/  ISETP.LE.AND P0, PT, R0, UR22, PT ;  /* 0x0000001600007c0c */ /* 0x004fc8000bf03270 */
[----:B-1----:R-:W-:-:S13]  /*0070*/  ISETP.NE.OR P0, PT, R2, RZ, P0 ;  /* 0x000000ff0200720c */ /* 0x002fda0000705670 */
[----:B------:R-:W-:Y:S05]  /*0080*/  @P0 EXIT ;  /* 0x000000000000094d */ /* 0x000fea0003800000 */
[----:B------:R-:W0:Y:S02]  /*0090*/  LDCU UR9, c[0x0][0x3ac] ;  /* 0x00007580ff0977ac */ /* 0x000e240008000800 */
[----:B0-----:R-:W-:Y:S02]  /*00a0*/  UISETP.GE.AND UP0, UPT, UR9, 0x1, UPT ;  /* 0x000000010900788c */ /* 0x001fe4000bf06270 */
[----:B------:R-:W-:Y:S02]  /*00b0*/  UIMAD UR23, UR22, UR9, URZ ;  /* 0x00000009161772a4 */ /* 0x000fe4000f8e02ff */
[----:B------:R-:W-:Y:S02]  /*00c0*/  UIADD3 UR26, UPT, UPT, UR9, -0x1, URZ ;  /* 0xffffffff091a7890 */ /* 0x000fe4000fffe0ff */
[----:B------:R-:W-:-:S03]  /*00d0*/  USHF.R.S32.HI UR24, URZ, 0x1f, UR23 ;  /* 0x0000001fff187899 */ /* 0x000fc60008011417 */
[----:B------:R-:W-:Y:S09]  /*00e0*/  BRA.U !UP0, `(.L_x_0) ;  /* 0x0000000108f47547 */ /* 0x000ff2000b800000 */
[----:B------:R-:W-:Y:S02]  /*00f0*/  UISETP.GE.U32.AND UP0, UPT, UR26, 0xf, UPT ;  /* 0x0000000f1a00788c */ /* 0x000fe4000bf06070 */
[----:B------:R-:W-:Y:S01]  /*0100*/  ULOP3.LUT UR7, UR9, 0xf, URZ, 0xc0, !UPT ;  /* 0x0000000f09077892 */ /* 0x000fe2000f8ec0ff */
[----:B------:R-:W-:-:S03]  /*0110*/  UMOV UR4, URZ ;  /* 0x000000ff00047c82 */ /* 0x000fc60008000000 */
[----:B------:R-:W-:-:S03]  /*0120*/  UISETP.NE.AND UP1, UPT, UR7, URZ, UPT ;  /* 0x000000ff0700728c */ /* 0x000fc6000bf25270 */
[----:B------:R-:W-:Y:S08]  /*0130*/  BRA.U !UP0, `(.L_x_1) ;  /* 0x0000000108347547 */ /* 0x000ff0000b800000 */
[----:B------:R-:W0:Y:S01]  /*0140*/  S2UR UR6, SR_CgaCtaId ;  /* 0x00000000000679c3 */ /* 0x000e220000008800 */
[----:B------:R-:W-:Y:S01]  /*0150*/  UMOV UR5, 0x400 ;  /* 0x0000040000057882 */ /* 0x000fe20000000000 */
[----:B------:R-:W-:Y:S02]  /*0160*/  ULOP3.LUT UR4, UR9, 0x7ffffff0, URZ, 0xc0, !UPT ;  /* 0x7ffffff009047892 */ /* 0x000fe4000f8ec0ff */
[----:B0-----:R-:W-:-:S03]  /*0170*/  ULEA UR6, UR6, UR5, 0x18 ;  /* 0x0000000506067291 */ /* 0x001fc6000f8ec0ff */
[----:B------:R-:W-:-:S09]  /*0180*/  UMOV UR5, URZ ;  /* 0x000000ff00057c82 */ /* 0x000fd20008000000 */
.L_x_2:
[----:B------:R-:W-:Y:S02]  /*0190*/  ULEA UR8, UR5, UR6, 0x2 ;  /* 0x0000000605087291 */ /* 0x000fe4000f8e10ff */
[----:B------:R-:W-:-:S04]  /*01a0*/  UIADD3 UR5, UPT, UPT, UR5, 0x10, URZ ;  /* 0x0000001005057890 */ /* 0x000fc8000fffe0ff */
[----:B------:R-:W-:-:S03]  /*01b0*/  UISETP.NE.AND UP0, UPT, UR5, UR4, UPT ;  /* 0x000000040500728c */ /* 0x000fc6000bf05270 */
[----:B------:R-:W-:Y:S04]  /*01c0*/  STS.128 [UR8], RZ ;  /* 0x000000ffff007988 */ /* 0x000fe80008000c08 */
[----:B------:R-:W-:Y:S04]  /*01d0*/  STS.128 [UR8+0x10], RZ ;  /* 0x000010ffff007988 */ /* 0x000fe80008000c08 */
[----:B------:R-:W-:Y:S04]  /*01e0*/  STS.128 [UR8+0x20], RZ ;  /* 0x000020ffff007988 */ /* 0x000fe80008000c08 */
[----:B------:R-:W-:Y:S01]  /*01f0*/  STS.128 [UR8+0x30], RZ ;  /* 0x000030ffff007988 */ /* 0x000fe20008000c08 */
[----:B------:R-:W-:Y:S05]  /*0200*/  BRA.U UP0, `(.L_x_2) ;  /* 0xfffffffd00e07547 */ /* 0x000fea000b83ffff */
.L_x_1:
[----:B------:R-:W-:Y:S05]  /*0210*/  BRA.U !UP1, `(.L_x_0) ;  /* 0x0000000109a87547 */ /* 0x000fea000b800000 */
[----:B------:R-:W-:Y:S02]  /*0220*/  UISETP.GE.U32.AND UP0, UPT, UR7, 0x8, UPT ;  /* 0x000000080700788c */ /* 0x000fe4000bf06070 */
[----:B------:R-:W-:-:S04]  /*0230*/  ULOP3.LUT UR8, UR9, 0x7, URZ, 0xc0, !UPT ;  /* 0x0000000709087892 */ /* 0x000fc8000f8ec0ff */
[----:B------:R-:W-:-:S03]  /*0240*/  UISETP.NE.AND UP1, UPT, UR8, URZ, UPT ;  /* 0x000000ff0800728c */ /* 0x000fc6000bf25270 */
[----:B------:R-:W-:Y:S08]  /*0250*/  BRA.U !UP0, `(.L_x_3) ;  /* 0x0000000108347547 */ /* 0x000ff0000b800000 */
[----:B------:R-:W0:Y:S01]  /*0260*/  S2UR UR6, SR_CgaCtaId ;  /* 0x00000000000679c3 */ /* 0x000e220000008800 */
[----:B------:R-:W-:Y:S02]  /*0270*/  UMOV UR5, 0x400 ;  /* 0x0000040000057882 */ /* 0x000fe40000000000 */
[----:B0-----:R-:W-:-:S04]  /*0280*/  ULEA UR5, UR6, UR5, 0x18 ;  /* 0x0000000506057291 */ /* 0x001fc8000f8ec0ff */
[----:B------:R-:W-:Y:S02]  /*0290*/  ULEA UR5, UR4, UR5, 0x2 ;  /* 0x0000000504057291 */ /* 0x000fe4000f8e10ff */
[----:B------:R-:W-:-:S07]  /*02a0*/  UIADD3 UR4, UPT, UPT, UR4, 0x8, URZ ;  /* 0x0000000804047890 */ /* 0x000fce000fffe0ff */
[----:B------:R-:W-:Y:S04]  /*02b0*/  STS [UR5], RZ ;  /* 0x000000ffff007988 */ /* 0x000fe80008000805 */
[----:B------:R-:W-:Y:S04]  /*02c0*/  STS [UR5+0x4], RZ ;  /* 0x000004ffff007988 */ /* 0x000fe80008000805 */
[----:B------:R-:W-:Y:S04]  /*02d0*/  STS [UR5+0x8], RZ ;  /* 0x000008ffff007988 */ /* 0x000fe80008000805 */
[----:B------:R-:W-:Y:S04]  /*02e0*/  STS [UR5+0xc], RZ ;  /* 0x00000cffff007988 */ /* 0x000fe80008000805 */
[----:B------:R-:W-:Y:S04]  /*02f0*/  STS [UR5+0x10], RZ ;  /* 0x000010ffff007988 */ /* 0x000fe80008000805 */
[----:B------:R-:W-:Y:S04]  /*0300*/  STS [UR5+0x14], RZ ;  /* 0x000014ffff007988 */ /* 0x000fe80008000805 */
[----:B------:R-:W-:Y:S04]  /*0310*/  STS [UR5+0x18], RZ ;  /* 0x000018ffff007988 */ /* 0x000fe80008000805 */
[----:B------:R-:W-:Y:S01]  /*0320*/  STS [UR5+0x1c], RZ ;  /* 0x00001cffff007988 */ /* 0x000fe20008000805 */
.L_x_3:
        /* <DEDUP_REMOVED lines=13> */
[----:B------:R-:W-:Y:S01]  /*0400*/  STS [UR5+0xc], RZ ;  /* 0x00000cffff007988 */ /* 0x000fe20008000805 */
.L_x_4:
[----:B------:R-:W-:Y:S05]  /*0410*/  BRA.U !UP1, `(.L_x_0) ;  /* 0x0000000109287547 */ /* 0x000fea000b800000 */
[----:B------:R-:W0:Y:S01]  /*0420*/  S2UR UR6, SR_CgaCtaId ;  /* 0x00000000000679c3 */ /* 0x000e220000008800 */
[----:B------:R-:W-:Y:S02]  /*0430*/  UMOV UR5, 0x400 ;  /* 0x0000040000057882 */ /* 0x000fe40000000000 */
[----:B0-----:R-:W-:-:S03]  /*0440*/  ULEA UR6, UR6, UR5, 0x18 ;  /* 0x0000000506067291 */ /* 0x001fc6000f8ec0ff */
[----:B------:R-:W-:-:S09]  /*0450*/  UMOV UR5, URZ ;  /* 0x000000ff00057c82 */ /* 0x000fd20008000000 */
.L_x_5:
[----:B------:R-:W-:Y:S02]  /*0460*/  ULEA UR8, UR4, UR6, 0x2 ;  /* 0x0000000604087291 */ /* 0x000fe4000f8e10ff */
[----:B------:R-:W-:Y:S02]  /*0470*/  UIADD3 UR5, UPT, UPT, UR5, 0x1, URZ ;  /* 0x0000000105057890 */ /* 0x000fe4000fffe0ff */
[----:B------:R-:W-:Y:S02]  /*0480*/  UIADD3 UR4, UPT, UPT, UR4, 0x1, URZ ;  /* 0x0000000104047890 */ /* 0x000fe4000fffe0ff */
[----:B------:R-:W-:-:S03]  /*0490*/  UISETP.NE.AND UP0, UPT, UR5, UR7, UPT ;  /* 0x000000070500728c */ /* 0x000fc6000bf05270 */
[----:B------:R-:W-:Y:S06]  /*04a0*/  STS [UR8], RZ ;  /* 0x000000ffff007988 */ /* 0x000fec0008000808 */
[----:B------:R-:W-:Y:S05]  /*04b0*/  BRA.U UP0, `(.L_x_5) ;  /* 0xfffffffd00e87547 */ /* 0x000fea000b83ffff */
.L_x_0:
[----:B------:R-:W0:Y:S01]  /*04c0*/  LDC R5, c[0x0][0x3b0] ;  /* 0x0000ec00ff057b82 */ /* 0x000e220000000800 */
[----:B------:R-:W1:Y:S01]  /*04d0*/  LDCU.64 UR20, c[0x0][0x358] ;  /* 0x00006b00ff1477ac */ /* 0x000e620008000a00 */
[----:B------:R-:W-:Y:S01]  /*04e0*/  HFMA2 R21, -RZ, RZ, 0, 0 ;  /* 0x00000000ff157431 */ /* 0x000fe200000001ff */
[----:B0-----:R-:W-:Y:S02]  /*04f0*/  IABS R7, R5 ;  /* 0x0000000500077213 */ /* 0x001fe40000000000 */
[----:B------:R-:W-:Y:S02]  /*0500*/  IADD3 R0, PT, PT, R0, -0x1, R5 ;  /* 0xffffffff00007810 */ /* 0x000fe40007ffe005 */
[----:B------:R-:W0:Y:S08]  /*0510*/  I2F.RP R4, R7 ;  /* 0x0000000700047306 */ /* 0x000e300000209400 */
[----:B0-----:R-:W0:Y:S02]  /*0520*/  MUFU.RCP R4, R4 ;  /* 0x0000000400047308 */ /* 0x001e240000001000 */
[----:B0-----:R-:W-:-:S06]  /*0530*/  IADD3 R2, PT, PT, R4, 0xffffffe, RZ ;  /* 0x0ffffffe04027810 */ /* 0x001fcc0007ffe0ff */
[----:B------:R0:W2:Y:S02]  /*0540*/  F2I.FTZ.U32.TRUNC.NTZ R3, R2 ;  /* 0x0000000200037305 */ /* 0x0000a4000021f000 */
[----:B0-----:R-:W-:Y:S01]  /*0550*/  HFMA2 R2, -RZ, RZ, 0, 0 ;  /* 0x00000000ff027431 */ /* 0x001fe200000001ff */
[----:B--2---:R-:W-:-:S05]  /*0560*/  IADD3 R6, PT, PT, RZ, -R3, RZ ;  /* 0x80000003ff067210 */ /* 0x004fca0007ffe0ff */
[----:B------:R-:W-:Y:S01]  /*0570*/  IMAD R9, R6, R7, RZ ;  /* 0x0000000706097224 */ /* 0x000fe200078e02ff */
[----:B------:R-:W-:Y:S02]  /*0580*/  IABS R6, R0 ;  /* 0x0000000000067213 */ /* 0x000fe40000000000 */
[----:B------:R-:W-:Y:S01]  /*0590*/  LOP3.LUT R0, R0, R5, RZ, 0x3c, !PT ;  /* 0x0000000500007212 */ /* 0x000fe200078e3cff */
[----:B------:R-:W-:Y:S01]  /*05a0*/  IMAD.HI.U32 R3, R3, R9, R2 ;  /* 0x0000000903037227 */ /* 0x000fe200078e0002 */
[----:B------:R-:W-:Y:S02]  /*05b0*/  MOV R9, 0xff800000 ;  /* 0xff80000000097802 */ /* 0x000fe40000000f00 */
[----:B------:R-:W-:-:S03]  /*05c0*/  ISETP.GE.AND P1, PT, R0, RZ, PT ;  /* 0x000000ff0000720c */ /* 0x000fc60003f26270 */
[----:B------:R-:W-:-:S05]  /*05d0*/  IMAD.HI.U32 R3, R3, R6, RZ ;  /* 0x0000000603037227 */ /* 0x000fca00078e00ff */
[----:B------:R-:W-:-:S05]  /*05e0*/  IADD3 R4, PT, PT, -R3, RZ, RZ ;  /* 0x000000ff03047210 */ /* 0x000fca0007ffe1ff */
[----:B------:R-:W-:-:S05]  /*05f0*/  IMAD R2, R7, R4, R6 ;  /* 0x0000000407027224 */ /* 0x000fca00078e0206 */
[----:B------:R-:W-:-:S13]  /*0600*/  ISETP.GT.U32.AND P2, PT, R7, R2, PT ;  /* 0x000000020700720c */ /* 0x000fda0003f44070 */
[-C--:B------:R-:W-:Y:S02]  /*0610*/  @!P2 IADD3 R2, PT, PT, R2, -R7.reuse, RZ ;  /* 0x800000070202a210 */ /* 0x080fe40007ffe0ff */
[----:B------:R-:W-:Y:S02]  /*0620*/  @!P2 IADD3 R3, PT, PT, R3, 0x1, RZ ;  /* 0x000000010303a810 */ /* 0x000fe40007ffe0ff */
[----:B------:R-:W-:Y:S02]  /*0630*/  ISETP.GE.U32.AND P0, PT, R2, R7, PT ;  /* 0x000000070200720c */ /* 0x000fe40003f06070 */
[----:B------:R-:W-:-:S11]  /*0640*/  ISETP.NE.AND P2, PT, R5, RZ, PT ;  /* 0x000000ff0500720c */ /* 0x000fd60003f45270 */
[----:B------:R-:W-:-:S04]  /*0650*/  @P0 IADD3 R3, PT, PT, R3, 0x1, RZ ;  /* 0x0000000103030810 */ /* 0x000fc80007ffe0ff */
[----:B------:R-:W-:-:S04]  /*0660*/  MOV R0, R3 ;  /* 0x0000000300007202 */ /* 0x000fc80000000f00 */
[----:B------:R-:W-:Y:S02]  /*0670*/  @!P1 IADD3 R0, PT, PT, -R0, RZ, RZ ;  /* 0x000000ff00009210 */ /* 0x000fe40007ffe1ff */
[----:B------:R-:W-:-:S04]  /*0680*/  @!P2 LOP3.LUT R0, RZ, R5, RZ, 0x33, !PT ;  /* 0x00000005ff00a212 */ /* 0x000fc800078e33ff */
[----:B------:R-:W-:-:S13]  /*0690*/  ISETP.GE.AND P0, PT, R0, 0x1, PT ;  /* 0x000000010000780c */ /* 0x000fda0003f06270 */
[----:B-1----:R-:W-:Y:S05]  /*06a0*/  @!P0 BRA `(.L_x_6) ;  /* 0x0000002800248947 */ /* 0x002fea0003800000 */
[----:B------:R-:W-:Y:S01]  /*06b0*/  MOV R21, RZ ;  /* 0x000000ff00157202 */ /* 0x000fe20000000f00 */
[----:B------:R-:W-:Y:S01]  /*06c0*/  ULOP3.LUT UR27, UR9, 0x7, URZ, 0xc0, !UPT ;  /* 0x00000007091b7892 */ /* 0x000fe2000f8ec0ff */
[----:B------:R-:W-:Y:S01]  /*06d0*/  MOV R9, 0xff800000 ;  /* 0xff80000000097802 */ /* 0x000fe20000000f00 */
[----:B------:R-:W-:Y:S01]  /*06e0*/  ULOP3.LUT UR28, UR9, 0x3, URZ, 0xc0, !UPT ;  /* 0x00000003091c7892 */ /* 0x000fe2000f8ec0ff */
[----:B------:R-:W-:Y:S01]  /*06f0*/  PRMT R20, RZ, 0x7610, R20 ;  /* 0x00007610ff147816 */ /* 0x000fe20000000014 */
[----:B------:R-:W0:Y:S01]  /*0700*/  LDCU UR6, c[0x0][0x3b0] ;  /* 0x00007600ff0677ac */ /* 0x000e220008000800 */
[----:B------:R-:W-:Y:S01]  /*0710*/  PRMT R3, RZ, 0x7610, R3 ;  /* 0x00007610ff037816 */ /* 0x000fe20000000003 */
[----:B------:R-:W-:Y:S01]  /*0720*/  ULOP3.LUT UR9, UR9, 0x7ffffff8, URZ, 0xc0, !UPT ;  /* 0x7ffffff809097892 */ /* 0x000fe2000f8ec0ff */
[----:B------:R-:W-:Y:S01]  /*0730*/  UMOV UR4, URZ ;  /* 0x000000ff00047c82 */ /* 0x000fe20008000000 */
[----:B------:R-:W-:-:S10]  /*0740*/  UMOV UR5, URZ ;  /* 0x000000ff00057c82 */ /* 0x000fd40008000000 */
.L_x_31:
[----:B-1----:R-:W1:Y:S01]  /*0750*/  LDCU UR30, c[0x0][0x3b0] ;  /* 0x00007600ff1e77ac */ /* 0x002e620008000800 */
[----:B--2---:R-:W2:Y:S01]  /*0760*/  LDCU UR7, c[0x0][0x3a8] ;  /* 0x00007500ff0777ac */ /* 0x004ea20008000800 */
[----:B------:R-:W-:Y:S02]  /*0770*/  UIADD3 UR11, UPT, UPT, -UR5, URZ, URZ ;  /* 0x000000ff050b7290 */ /* 0x000fe4000fffe1ff */
[----:B-1----:R-:W-:Y:S02]  /*0780*/  UIMAD UR10, UR5, UR30, UR30 ;  /* 0x0000001e050a72a4 */ /* 0x002fe4000f8e021e */
[----:B--2---:R-:W-:Y:S02]  /*0790*/  UIMAD UR11, UR30, UR11, UR7 ;  /* 0x0000000b1e0b72a4 */ /* 0x004fe4000f8e0207 */
[----:B------:R-:W-:Y:S02]  /*07a0*/  UISETP.GT.AND UP0, UPT, UR10, UR7, UPT ;  /* 0x000000070a00728c */ /* 0x000fe4000bf04270 */
[----:B0-----:R-:W-:-:S02]  /*07b0*/  UISETP.LT.AND UP1, UPT, UR6, UR7, UPT ;  /* 0x000000070600728c */ /* 0x001fc4000bf21270 */
[----:B------:R-:W-:Y:S02]  /*07c0*/  USEL UR11, UR11, UR30, UP0 ;  /* 0x0000001e0b0b7287 */ /* 0x000fe40008000000 */
[----:B------:R-:W-:Y:S02]  /*07d0*/  USEL UR6, UR6, UR7, UP1 ;  /* 0x0000000706067287 */ /* 0x000fe40008800000 */
[----:B------:R-:W-:-:S09]  /*07e0*/  UISETP.GE.AND UP0, UPT, UR11, 0x1, UPT ;  /* 0x000000010b00788c */ /* 0x000fd2000bf06270 */
[----:B---345:R-:W-:Y:S05]  /*07f0*/  BRA.U !UP0, `(.L_x_6) ;  /* 0x0000002508d07547 */ /* 0x038fea000b800000 */
[----:B------:R-:W0:Y:S01]  /*0800*/  LDCU UR7, c[0x0][0x3ac] ;  /* 0x00007580ff0777ac */ /* 0x000e220008000800 */
[----:B------:R-:W-:-:S04]  /*0810*/  UIADD3 UR34, UPT, UPT, UR6, UR4, URZ ;  /* 0x0000000406227290 */ /* 0x000fc8000fffe0ff */
[----:B------:R-:W-:-:S04]  /*0820*/  UISETP.LT.AND UP0, UPT, UR34, 0x1, UPT ;  /* 0x000000012200788c */ /* 0x000fc8000bf01270 */
[----:B------:R-:W-:Y:S02]  /*0830*/  USEL UR29, UR34, 0x1, !UP0 ;  /* 0x00000001221d7887 */ /* 0x000fe4000c000000 */
[----:B0-----:R-:W-:-:S09]  /*0840*/  UISETP.GE.AND UP0, UPT, UR7, 0x1, UPT ;  /* 0x000000010700788c */ /* 0x001fd2000bf06270 */
[----:B------:R-:W-:Y:S05]  /*0850*/  BRA.U !UP0, `(.L_x_7) ;  /* 0x00000009084c7547 */ /* 0x000fea000b800000 */
[----:B------:R-:W-:Y:S01]  /*0860*/  MOV R2, 0xff800000 ;  /* 0xff80000000027802 */ /* 0x000fe20000000f00 */
[----:B------:R-:W-:-:S06]  /*0870*/  UMOV UR6, URZ ;  /* 0x000000ff00067c82 */ /* 0x000fcc0008000000 */
.L_x_12:
[----:B0-----:R-:W0:Y:S01]  /*0880*/  LDCU UR30, c[0x0][0x3b0] ;  /* 0x00007600ff1e77ac */ /* 0x001e220008000800 */
[----:B------:R-:W1:Y:S01]  /*0890*/  LDCU UR33, c[0x0][0x3ac] ;  /* 0x00007580ff2177ac */ /* 0x000e620008000800 */
[----:B------:R-:W-:Y:S01]  /*08a0*/  UISETP.GE.U32.AND UP1, UPT, UR26, 0x7, UPT ;  /* 0x000000071a00788c */ /* 0x000fe2000bf26070 */
[----:B------:R-:W-:Y:S01]  /*08b0*/  UMOV UR8, URZ ;  /* 0x000000ff00087c82 */ /* 0x000fe20008000000 */
[----:B0-----:R-:W-:-:S04]  /*08c0*/  UIMAD UR7, UR5, UR30, UR6 ;  /* 0x0000001e050772a4 */ /* 0x001fc8000f8e0206 */
[----:B-1----:R-:W-:-:S03]  /*08d0*/  UIMAD UR31, UR7, UR33, URZ ;  /* 0x00000021071f72a4 */ /* 0x002fc6000f8e02ff */
[----:B------:R-:W-:Y:S01]  /*08e0*/  UMOV UR7, URZ ;  /* 0x000000ff00077c82 */ /* 0x000fe20008000000 */
[----:B------:R-:W-:Y:S01]  /*08f0*/  USHF.R.S32.HI UR32, URZ, 0x1f, UR31 ;  /* 0x0000001fff207899 */ /* 0x000fe2000801141f */
[----:B------:R-:W-:Y:S11]  /*0900*/  BRA.U !UP1, `(.L_x_8) ;  /* 0x0000000109b07547 */ /* 0x000ff6000b800000 */
[----:B------:R-:W0:Y:S01]  /*0910*/  LDCU.128 UR16, c[0x0][0x380] ;  /* 0x00007000ff1077ac */ /* 0x000e220008000c00 */
[----:B------:R-:W-:Y:S01]  /*0920*/  UMOV UR7, URZ ;  /* 0x000000ff00077c82 */ /* 0x000fe20008000000 */
[----:B------:R-:W-:-:S05]  /*0930*/  UMOV UR8, URZ ;  /* 0x000000ff00087c82 */ /* 0x000fca0008000000 */
.L_x_9:
[----:B------:R-:W-:Y:S02]  /*0940*/  UIADD3 UR14, UP1, UPT, UR23, UR8, URZ ;  /* 0x00000008170e7290 */ /* 0x000fe4000ff3e0ff */
[----:B------:R-:W-:Y:S02]  /*0950*/  UIADD3 UR12, UP2, UPT, UR31, UR8, URZ ;  /* 0x000000081f0c7290 */ /* 0x000fe4000ff5e0ff */
[----:B------:R-:W-:Y:S02]  /*0960*/  UIADD3.X UR15, UPT, UPT, URZ, UR24, URZ, UP1, !UPT ;  /* 0x00000018ff0f7290 */ /* 0x000fe40008ffe4ff */
[----:B------:R-:W-:Y:S02]  /*0970*/  UIADD3.X UR13, UPT, UPT, URZ, UR32, URZ, UP2, !UPT ;  /* 0x00000020ff0d7290 */ /* 0x000fe400097fe4ff */
[----:B0-----:R-:W-:Y:S02]  /*0980*/  ULEA UR35, UP1, UR14, UR16, 0x2 ;  /* 0x000000100e237291 */ /* 0x001fe4000f8210ff */
[----:B------:R-:W-:-:S02]  /*0990*/  ULEA UR36, UP2, UR12, UR18, 0x2 ;  /* 0x000000120c247291 */ /* 0x000fc4000f8410ff */
[----:B------:R-:W-:Y:S02]  /*09a0*/  ULEA.HI.X UR15, UR14, UR17, UR15, 0x2, UP1 ;  /* 0x000000110e0f7291 */ /* 0x000fe400088f140f */
[----:B------:R-:W-:Y:S01]  /*09b0*/  ULEA.HI.X UR13, UR12, UR19, UR13, 0x2, UP2 ;  /* 0x000000130c0d7291 */ /* 0x000fe200090f140d */
[----:B------:R-:W-:Y:S02]  /*09c0*/  MOV R6, UR35 ;  /* 0x0000002300067c02 */ /* 0x000fe40008000f00 */
[----:B------:R-:W-:Y:S02]  /*09d0*/  MOV R4, UR36 ;  /* 0x0000002400047c02 */ /* 0x000fe40008000f00 */
[----:B------:R-:W-:Y:S02]  /*09e0*/  MOV R7, UR15 ;  /* 0x0000000f00077c02 */ /* 0x000fe40008000f00 */
[----:B------:R-:W-:-:S03]  /*09f0*/  MOV R5, UR13 ;  /* 0x0000000d00057c02 */ /* 0x000fc60008000f00 */
[----:B------:R-:W2:Y:S04]  /*0a00*/  LDG.E.CONSTANT R16, desc[UR20][R6.64] ;  /* 0x0000001406107981 */ /* 0x000ea8000c1e9900 */
[----:B------:R-:W2:Y:S04]  /*0a10*/  LDG.E.CONSTANT R17, desc[UR20][R4.64] ;  /* 0x0000001404117981 */ /* 0x000ea8000c1e9900 */
[----:B------:R-:W3:Y:S04]  /*0a20*/  LDG.E.CONSTANT R19, desc[UR20][R6.64+0x4] ;  /* 0x0000041406137981 */ /* 0x000ee8000c1e9900 */
[----:B------:R-:W3:Y:S04]  /*0a30*/  LDG.E.CONSTANT R18, desc[UR20][R4.64+0x4] ;  /* 0x0000041404127981 */ /* 0x000ee8000c1e9900 */
[----:B------:R-:W4:Y:S04]  /*0a40*/  LDG.E.CONSTANT R23, desc[UR20][R6.64+0x8] ;  /* 0x0000081406177981 */ /* 0x000f28000c1e9900 */
[----:B------:R-:W4:Y:S04]  /*0a50*/  LDG.E.CONSTANT R22, desc[UR20][R4.64+0x8] ;  /* 0x0000081404167981 */ /* 0x000f28000c1e9900 */
[----:B------:R-:W5:Y:S04]  /*0a60*/  LDG.E.CONSTANT R25, desc[UR20][R6.64+0xc] ;  /* 0x00000c1406197981 */ /* 0x000f68000c1e9900 */
        /* <DEDUP_REMOVED lines=8> */
[----:B------:R-:W5:Y:S01]  /*0af0*/  LDG.E.CONSTANT R26, desc[UR20][R4.64+0x1c] ;  /* 0x00001c14041a7981 */ /* 0x000f62000c1e9900 */
[----:B------:R-:W-:-:S04]  /*0b00*/  UIADD3 UR8, UPT, UPT, UR8, 0x8, URZ ;  /* 0x0000000808087890 */ /* 0x000fc8000fffe0ff */
[----:B------:R-:W-:Y:S01]  /*0b10*/  UISETP.NE.AND UP1, UPT, UR8, UR9, UPT ;  /* 0x000000090800728c */ /* 0x000fe2000bf25270 */
[----:B--2---:R-:W-:-:S04]  /*0b20*/  FFMA R16, R16, R17, UR7 ;  /* 0x0000000710107e23 */ /* 0x004fc80008000011 */
[----:B---3--:R-:W-:-:S04]  /*0b30*/  FFMA R16, R19, R18, R16 ;  /* 0x0000001213107223 */ /* 0x008fc80000000010 */
[----:B----4-:R-:W-:-:S04]  /*0b40*/  FFMA R16, R23, R22, R16 ;  /* 0x0000001617107223 */ /* 0x010fc80000000010 */
[----:B-----5:R-:W-:-:S04]  /*0b50*/  FFMA R25, R25, R24, R16 ;  /* 0x0000001819197223 */ /* 0x020fc80000000010 */
[----:B------:R-:W-:-:S04]  /*0b60*/  FFMA R15, R14, R15, R25 ;  /* 0x0000000f0e0f7223 */ /* 0x000fc80000000019 */
[----:B------:R-:W-:-:S04]  /*0b70*/  FFMA R13, R10, R13, R15 ;  /* 0x0000000d0a0d7223 */ /* 0x000fc8000000000f */
[----:B------:R-:W-:-:S04]  /*0b80*/  FFMA R11, R8, R11, R13 ;  /* 0x0000000b080b7223 */ /* 0x000fc8000000000d */
[----:B------:R-:W-:-:S05]  /*0b90*/  FFMA R11, R12, R26, R11 ;  /* 0x0000001a0c0b7223 */ /* 0x000fca000000000b */
[----:B------:R-:W-:Y:S01]  /*0ba0*/  R2UR UR7, R11 ;  /* 0x000000000b0772ca */ /* 0x000fe200000e0000 */
[----:B------:R-:W-:-:S14]  /*0bb0*/  BRA.U UP1, `(.L_x_9) ;  /* 0xfffffffd01607547 */ /* 0x000fdc000b83ffff */
[----:B------:R-:W-:-:S05]  /*0bc0*/  UMOV UR8, UR9 ;  /* 0x0000000900087c82 */ /* 0x000fca0008000000 */
.L_x_8:
[----:B------:R-:W-:-:S09]  /*0bd0*/  UISETP.NE.AND UP1, UPT, UR27, URZ, UPT ;  /* 0x000000ff1b00728c */ /* 0x000fd2000bf25270 */
[----:B------:R-:W-:Y:S05]  /*0be0*/  BRA.U !UP1, `(.L_x_10) ;  /* 0x0000000509447547 */ /* 0x000fea000b800000 */
[----:B------:R-:W-:Y:S02]  /*0bf0*/  UIADD3 UR12, UPT, UPT, UR27, -0x1, URZ ;  /* 0xffffffff1b0c7890 */ /* 0x000fe4000fffe0ff */
[----:B------:R-:W-:Y:S02]  /*0c00*/  UISETP.NE.AND UP5, UPT, UR28, URZ, UPT ;  /* 0x000000ff1c00728c */ /* 0x000fe4000bfa5270 */
[----:B------:R-:W-:-:S09]  /*0c10*/  UISETP.GE.U32.AND UP1, UPT, UR12, 0x3, UPT ;  /* 0x000000030c00788c */ /* 0x000fd2000bf26070 */
[----:B------:R-:W-:Y:S05]  /*0c20*/  BRA.U !UP1, `(.L_x_11) ;  /* 0x00000001096c7547 */ /* 0x000fea000b800000 */
[----:B------:R-:W0:Y:S01]  /*0c30*/  LDCU.128 UR12, c[0x0][0x380] ;  /* 0x00007000ff0c77ac */ /* 0x000e220008000c00 */
[----:B------:R-:W-:Y:S02]  /*0c40*/  UIADD3 UR17, UP1, UPT, UR23, UR8, URZ ;  /* 0x0000000817117290 */ /* 0x000fe4000ff3e0ff */
[----:B------:R-:W-:Y:S02]  /*0c50*/  UIADD3 UR16, UP3, UPT, UR31, UR8, URZ ;  /* 0x000000081f107290 */ /* 0x000fe4000ff7e0ff */
[----:B0-----:R-:W-:Y:S02]  /*0c60*/  ULEA UR18, UP2, UR17, UR12, 0x2 ;  /* 0x0000000c11127291 */ /* 0x001fe4000f8410ff */
[----:B------:R-:W-:Y:S02]  /*0c70*/  ULEA UR19, UP4, UR16, UR14, 0x2 ;  /* 0x0000000e10137291 */ /* 0x000fe4000f8810ff */
[----:B------:R-:W-:Y:S02]  /*0c80*/  UIADD3.X UR14, UPT, UPT, URZ, UR24, URZ, UP1, !UPT ;  /* 0x00000018ff0e7290 */ /* 0x000fe40008ffe4ff */
[----:B------:R-:W-:Y:S01]  /*0c90*/  UIADD3.X UR12, UPT, UPT, URZ, UR32, URZ, UP3, !UPT ;  /* 0x00000020ff0c7290 */ /* 0x000fe20009ffe4ff */
[----:B------:R-:W-:Y:S01]  /*0ca0*/  MOV R6, UR18 ;  /* 0x0000001200067c02 */ /* 0x000fe20008000f00 */
[----:B------:R-:W-:Y:S01]  /*0cb0*/  ULEA.HI.X UR13, UR17, UR13, UR14, 0x2, UP2 ;  /* 0x0000000d110d7291 */ /* 0x000fe200090f140e */
[----:B------:R-:W-:Y:S01]  /*0cc0*/  MOV R4, UR19 ;  /* 0x0000001300047c02 */ /* 0x000fe20008000f00 */
[----:B------:R-:W-:-:S04]  /*0cd0*/  ULEA.HI.X UR12, UR16, UR15, UR12, 0x2, UP4 ;  /* 0x0000000f100c7291 */ /* 0x000fc8000a0f140c */
        /* <DEDUP_REMOVED lines=9> */
[----:B------:R-:W5:Y:S01]  /*0d70*/  LDG.E.CONSTANT R14, desc[UR20][R4.64+0xc] ;  /* 0x00000c14040e7981 */ /* 0x000f62000c1e9900 */
[----:B------:R-:W-:Y:S01]  /*0d80*/  UIADD3 UR8, UPT, UPT, UR8, 0x4, URZ ;  /* 0x0000000408087890 */ /* 0x000fe2000fffe0ff */
[----:B--2---:R-:W-:-:S04]  /*0d90*/  FFMA R8, R8, R11, UR7 ;  /* 0x0000000708087e23 */ /* 0x004fc8000800000b */
[----:B---3--:R-:W-:-:S04]  /*0da0*/  FFMA R8, R13, R10, R8 ;  /* 0x0000000a0d087223 */ /* 0x008fc80000000008 */
[----:B----4-:R-:W-:-:S04]  /*0db0*/  FFMA R8, R15, R12, R8 ;  /* 0x0000000c0f087223 */ /* 0x010fc80000000008 */
[----:B-----5:R-:W-:-:S05]  /*0dc0*/  FFMA R8, R17, R14, R8 ;  /* 0x0000000e11087223 */ /* 0x020fca0000000008 */
[----:B------:R-:W-:-:S15]  /*0dd0*/  R2UR UR7, R8 ;  /* 0x00000000080772ca */ /* 0x000fde00000e0000 */
.L_x_11:
[----:B------:R-:W-:Y:S05]  /*0de0*/  BRA.U !UP5, `(.L_x_10) ;  /* 0x000000010dc47547 */ /* 0x000fea000b800000 */
[----:B------:R-:W-:Y:S02]  /*0df0*/  UISETP.NE.AND UP1, UPT, UR28, 0x1, UPT ;  /* 0x000000011c00788c */ /* 0x000fe4000bf25270 */
[----:B------:R-:W-:-:S04]  /*0e00*/  ULOP3.LUT UR12, UR33, 0x1, URZ, 0xc0, !UPT ;  /* 0x00000001210c7892 */ /* 0x000fc8000f8ec0ff */
[----:B------:R-:W-:Y:S01]  /*0e10*/  UISETP.NE.U32.AND UP2, UPT, UR12, 0x1, UPT ;  /* 0x000000010c00788c */ /* 0x000fe2000bf45070 */
[----:B------:R-:W-:-:S04]  /*0e20*/  PLOP3.LUT P0, PT, PT, PT, UP1, 0x80, 0x8 ;  /* 0x000000000008781c */ /* 0x000fc80003f0f018 */
[----:B------:R-:W0:Y:S01]  /*0e30*/  @UP1 LDCU.128 UR16, c[0x0][0x380] ;  /* 0x00007000ff1017ac */ /* 0x000e220008000c00 */
[----:B------:R-:W-:Y:S02]  /*0e40*/  @UP1 UIADD3 UR13, UP3, UPT, UR23, UR8, URZ ;  /* 0x00000008170d1290 */ /* 0x000fe4000ff7e0ff */
[----:B------:R-:W-:Y:S02]  /*0e50*/  @UP1 UIADD3 UR33, UP5, UPT, UR31, UR8, URZ ;  /* 0x000000081f211290 */ /* 0x000fe4000ffbe0ff */
[----:B------:R-:W-:Y:S02]  /*0e60*/  @UP1 UIADD3.X UR12, UPT, UPT, URZ, UR24, URZ, UP3, !UPT ;  /* 0x00000018ff0c1290 */ /* 0x000fe40009ffe4ff */
[----:B------:R-:W-:Y:S02]  /*0e70*/  @UP1 UIADD3.X UR35, UPT, UPT, URZ, UR32, URZ, UP5, !UPT ;  /* 0x00000020ff231290 */ /* 0x000fe4000affe4ff */
[----:B------:R-:W-:Y:S02]  /*0e80*/  @UP1 UIADD3 UR8, UPT, UPT, UR8, 0x2, URZ ;  /* 0x0000000208081890 */ /* 0x000fe4000fffe0ff */
[----:B0-----:R-:W-:-:S02]  /*0e90*/  @UP1 ULEA UR16, UP4, UR13, UR16, 0x2 ;  /* 0x000000100d101291 */ /* 0x001fc4000f8810ff */
[----:B------:R-:W-:Y:S02]  /*0ea0*/  @UP1 ULEA UR18, UP3, UR33, UR18, 0x2 ;  /* 0x0000001221121291 */ /* 0x000fe4000f8610ff */
[----:B------:R-:W-:Y:S02]  /*0eb0*/  @UP1 ULEA.HI.X UR17, UR13, UR17, UR12, 0x2, UP4 ;  /* 0x000000110d111291 */ /* 0x000fe4000a0f140c */
[----:B------:R-:W-:Y:S01]  /*0ec0*/  @UP1 ULEA.HI.X UR19, UR33, UR19, UR35, 0x2, UP3 ;  /* 0x0000001321131291 */ /* 0x000fe200098f1423 */
[----:B------:R-:W-:Y:S01]  /*0ed0*/  MOV R4, UR16 ;  /* 0x0000001000047c02 */ /* 0x000fe20008000f00 */
[----:B------:R-:W0:Y:S01]  /*0ee0*/  @!UP2 LDCU.128 UR12, c[0x0][0x380] ;  /* 0x00007000ff0ca7ac */ /* 0x000e220008000c00 */
[----:B------:R-:W-:Y:S02]  /*0ef0*/  MOV R6, UR18 ;  /* 0x0000001200067c02 */ /* 0x000fe40008000f00 */
[----:B------:R-:W-:Y:S02]  /*0f00*/  MOV R5, UR17 ;  /* 0x0000001100057c02 */ /* 0x000fe40008000f00 */
[----:B------:R-:W-:-:S02]  /*0f10*/  MOV R7, UR19 ;  /* 0x0000001300077c02 */ /* 0x000fc40008000f00 */
[----:B------:R-:W-:Y:S01]  /*0f20*/  MOV R11, UR17 ;  /* 0x00000011000b7c02 */ /* 0x000fe20008000f00 */
[----:B------:R1:W2:Y:S01]  /*0f30*/  @P0 LDG.E.CONSTANT R8, desc[UR20][R4.64] ;  /* 0x0000001404080981 */ /* 0x0002a2000c1e9900 */
[----:B------:R-:W-:Y:S01]  /*0f40*/  MOV R12, UR18 ;  /* 0x00000012000c7c02 */ /* 0x000fe20008000f00 */
[----:B------:R-:W-:Y:S01]  /*0f50*/  @!UP2 UIADD3 UR33, UP3, UPT, UR23, UR8, URZ ;  /* 0x000000081721a290 */ /* 0x000fe2000ff7e0ff */
[----:B------:R-:W-:Y:S01]  /*0f60*/  MOV R10, UR16 ;  /* 0x00000010000a7c02 */ /* 0x000fe20008000f00 */
[----:B------:R3:W2:Y:S01]  /*0f70*/  @P0 LDG.E.CONSTANT R15, desc[UR20][R6.64] ;  /* 0x00000014060f0981 */ /* 0x0006a2000c1e9900 */
[----:B------:R-:W-:Y:S01]  /*0f80*/  MOV R13, UR19 ;  /* 0x00000013000d7c02 */ /* 0x000fe20008000f00 */
[----:B------:R-:W-:Y:S02]  /*0f90*/  @!UP2 UIADD3 UR8, UP5, UPT, UR31, UR8, URZ ;  /* 0x000000081f08a290 */ /* 0x000fe4000ffbe0ff */
[----:B------:R-:W4:Y:S04]  /*0fa0*/  @P0 LDG.E.CONSTANT R11, desc[UR20][R10.64+0x4] ;  /* 0x000004140a0b0981 */ /* 0x000f28000c1e9900 */
[----:B------:R-:W4:Y:S01]  /*0fb0*/  @P0 LDG.E.CONSTANT R12, desc[UR20][R12.64+0x4] ;  /* 0x000004140c0c0981 */ /* 0x000f22000c1e9900 */
[----:B0-----:R-:W-:-:S02]  /*0fc0*/  @!UP2 ULEA UR14, UP6, UR8, UR14, 0x2 ;  /* 0x0000000e080ea291 */ /* 0x001fc4000f8c10ff */
[----:B------:R-:W-:Y:S02]  /*0fd0*/  @!UP2 UIADD3.X UR16, UPT, UPT, URZ, UR32, URZ, UP5, !UPT ;  /* 0x00000020ff10a290 */ /* 0x000fe4000affe4ff */
[----:B------:R-:W-:Y:S02]  /*0fe0*/  @!UP2 ULEA UR12, UP4, UR33, UR12, 0x2 ;  /* 0x0000000c210ca291 */ /* 0x000fe4000f8810ff */
[----:B------:R-:W-:Y:S01]  /*0ff0*/  @!UP2 UIADD3.X UR17, UPT, UPT, URZ, UR24, URZ, UP3, !UPT ;  /* 0x00000018ff11a290 */ /* 0x000fe20009ffe4ff */
[----:B------:R-:W-:Y:S01]  /*1000*/  PLOP3.LUT P1, PT, PT, PT, UP2, 0x80, 0x8 ;  /* 0x000000000008781c */ /* 0x000fe20003f2f028 */
[----:B------:R-:W-:Y:S02]  /*1010*/  @!UP2 ULEA.HI.X UR15, UR8, UR15, UR16, 0x2, UP6 ;  /* 0x0000000f080fa291 */ /* 0x000fe4000b0f1410 */
[----:B------:R-:W-:Y:S01]  /*1020*/  @!UP2 ULEA.HI.X UR13, UR33, UR13, UR17, 0x2, UP4 ;  /* 0x0000000d210da291 */ /* 0x000fe2000a0f1411 */
[----:B-1----:R-:W-:Y:S02]  /*1030*/  MOV R4, UR12 ;  /* 0x0000000c00047c02 */ /* 0x002fe40008000f00 */
[----:B---3--:R-:W-:-:S02]  /*1040*/  MOV R6, UR14 ;  /* 0x0000000e00067c02 */ /* 0x008fc40008000f00 */
[----:B------:R-:W-:Y:S02]  /*1050*/  MOV R7, UR15 ;  /* 0x0000000f00077c02 */ /* 0x000fe40008000f00 */
[----:B------:R-:W-:-:S04]  /*1060*/  MOV R5, UR13 ;  /* 0x0000000d00057c02 */ /* 0x000fc80008000f00 */
[----:B------:R-:W3:Y:S04]  /*1070*/  @!P1 LDG.E.CONSTANT R7, desc[UR20][R6.64] ;  /* 0x0000001406079981 */ /* 0x000ee8000c1e9900 */
[----:B------:R-:W3:Y:S01]  /*1080*/  @!P1 LDG.E.CONSTANT R4, desc[UR20][R4.64] ;  /* 0x0000001404049981 */ /* 0x000ee2000c1e9900 */
[----:B--2---:R-:W-:-:S04]  /*1090*/  @P0 FFMA R8, R8, R15, UR7 ;  /* 0x0000000708080e23 */ /* 0x004fc8000800000f */
[----:B----4-:R-:W-:-:S05]  /*10a0*/  @P0 FFMA R8, R11, R12, R8 ;  /* 0x0000000c0b080223 */ /* 0x010fca0000000008 */
[----:B------:R-:W-:-:S13]  /*10b0*/  @P0 R2UR UR8, R8 ;  /* 0x00000000080802ca */ /* 0x000fda00000e0000 */
[----:B------:R-:W-:Y:S02]  /*10c0*/  @UP1 UMOV UR7, UR8 ;  /* 0x0000000800071c82 */ /* 0x000fe40008000000 */
[----:B---3--:R-:W-:-:S05]  /*10d0*/  @!P1 FFMA R8, R4, R7, UR7 ;  /* 0x0000000704089e23 */ /* 0x008fca0008000007 */
[----:B------:R-:W-:-:S13]  /*10e0*/  @!P1 R2UR UR8, R8 ;  /* 0x00000000080892ca */ /* 0x000fda00000e0000 */
[----:B------:R-:W-:-:S05]  /*10f0*/  @!UP2 UMOV UR7, UR8 ;  /* 0x000000080007ac82 */ /* 0x000fca0008000000 */
.L_x_10:
[----:B------:R-:W-:Y:S01]  /*1100*/  ULEA UR8, UR6, UR25, 0x2 ;  /* 0x0000001906087291 */ /* 0x000fe2000f8e10ff */
[----:B------:R-:W-:Y:S01]  /*1110*/  MOV R4, UR7 ;  /* 0x0000000700047c02 */ /* 0x000fe20008000f00 */
[----:B------:R-:W-:Y:S01]  /*1120*/  UIADD3 UR6, UPT, UPT, UR6, 0x1, URZ ;  /* 0x0000000106067890 */ /* 0x000fe2000fffe0ff */
[----:B------:R-:W-:-:S03]  /*1130*/  FSETP.LT.AND P0, PT, R2, UR7, PT ;  /* 0x0000000702007c0b */ /* 0x000fc6000bf01000 */
[----:B------:R-:W-:Y:S01]  /*1140*/  UISETP.GE.AND UP1, UPT, UR6, UR11, UPT ;  /* 0x0000000b0600728c */ /* 0x000fe2000bf26270 */
[----:B------:R-:W-:Y:S02]  /*1150*/  FSEL R2, R2, UR7, !P0 ;  /* 0x0000000702027c08 */ /* 0x000fe4000c000000 */
[----:B------:R0:W-:Y:S06]  /*1160*/  STL [UR8], R4 ;  /* 0x00000004ff007987 */ /* 0x0001ec0008100808 */
[----:B------:R-:W-:Y:S05]  /*1170*/  BRA.U !UP1, `(.L_x_12) ;  /* 0xfffffff509c07547 */ /* 0x000fea000b83ffff */
[----:B------:R-:W-:Y:S05]  /*1180*/  BRA `(.L_x_13) ;  /* 0x0000000000e47947 */ /* 0x000fea0003800000 */
.L_x_7:
[----:B------:R-:W-:Y:S01]  /*1190*/  UIADD3 UR7, UPT, UPT, UR34, -0x1, URZ ;  /* 0xffffffff22077890 */ /* 0x000fe2000fffe0ff */
[----:B------:R-:W-:Y:S01]  /*11a0*/  HFMA2 R4, -RZ, RZ, 0, 0 ;  /* 0x00000000ff047431 */ /* 0x000fe200000001ff */
[----:B------:R-:W-:Y:S02]  /*11b0*/  MOV R2, 0xff800000 ;  /* 0xff80000000027802 */ /* 0x000fe40000000f00 */
[----:B------:R-:W-:-:S09]  /*11c0*/  UISETP.GE.U32.AND UP1, UPT, UR7, 0x7, UPT ;  /* 0x000000070700788c */ /* 0x000fd2000bf26070 */
[----:B------:R-:W-:Y:S05]  /*11d0*/  BRA.U !UP1, `(.L_x_14) ;  /* 0x0000000109347547 */ /* 0x000fea000b800000 */
[----:B------:R-:W-:Y:S01]  /*11e0*/  ULOP3.LUT UR7, UR34, 0xfffffff8, URZ, 0xc0, !UPT ;  /* 0xfffffff822077892 */ /* 0x000fe2000f8ec0ff */
[----:B------:R-:W-:Y:S02]  /*11f0*/  IADD3 R4, PT, PT, R1, 0x10, RZ ;  /* 0x0000001001047810 */ /* 0x000fe40007ffe0ff */
[----:B------:R-:W-:Y:S01]  /*1200*/  MOV R2, 0xff800000 ;  /* 0xff80000000027802 */ /* 0x000fe20000000f00 */
[----:B------:R-:W-:-:S12]  /*1210*/  UIADD3 UR8, UPT, UPT, -UR7, URZ, URZ ;  /* 0x000000ff07087290 */ /* 0x000fd8000fffe1ff */
.L_x_15:
[----:B------:R-:W-:Y:S01]  /*1220*/  UIADD3 UR8, UPT, UPT, UR8, 0x8, URZ ;  /* 0x0000000808087890 */ /* 0x000fe2000fffe0ff */
[C---:B------:R-:W-:Y:S01]  /*1230*/  FSETP.GEU.AND P0, PT, R2.reuse, RZ, PT ;  /* 0x000000ff0200720b */ /* 0x040fe20003f0e000 */
[----:B------:R-:W-:Y:S02]  /*1240*/  STL.128 [R4+-0x10], RZ ;  /* 0xfffff0ff04007387 */ /* 0x000fe40000100c00 */
[----:B------:R-:W-:Y:S01]  /*1250*/  UISETP.NE.AND UP1, UPT, UR8, URZ, UPT ;  /* 0x000000ff0800728c */ /* 0x000fe2000bf25270 */
[----:B------:R-:W-:Y:S01]  /*1260*/  FSEL R2, R2, RZ, P0 ;  /* 0x000000ff02027208 */ /* 0x000fe20000000000 */
[----:B------:R0:W-:Y:S02]  /*1270*/  STL.128 [R4], RZ ;  /* 0x000000ff04007387 */ /* 0x0001e40000100c00 */
[----:B0-----:R-:W-:-:S05]  /*1280*/  IADD3 R4, PT, PT, R4, 0x20, RZ ;  /* 0x0000002004047810 */ /* 0x001fca0007ffe0ff */
[----:B------:R-:W-:Y:S05]  /*1290*/  BRA.U UP1, `(.L_x_15) ;  /* 0xfffffffd01e07547 */ /* 0x000fea000b83ffff */
[----:B------:R-:W-:-:S07]  /*12a0*/  MOV R4, UR7 ;  /* 0x0000000700047c02 */ /* 0x000fce0008000f00 */
.L_x_14:
[----:B------:R-:W-:-:S09]  /*12b0*/  ULOP3.LUT UP1, URZ, UR34, 0x7, URZ, 0xc0, !UPT ;  /* 0x0000000722ff7892 */ /* 0x000fd2000f82c0ff */
[----:B------:R-:W-:Y:S05]  /*12c0*/  BRA.U !UP1, `(.L_x_13) ;  /* 0x0000000109947547 */ /* 0x000fea000b800000 */
[----:B------:R-:W0:Y:S01]  /*12d0*/  LDC.U16 R5, c[0x0][0x3b0] ;  /* 0x0000ec00ff057b82 */ /* 0x000e220000000400 */
[----:B------:R-:W-:Y:S02]  /*12e0*/  PRMT R7, R3, 0x9910, RZ ;  /* 0x0000991003077816 */ /* 0x000fe400000000ff */
[----:B0-----:R-:W-:Y:S02]  /*12f0*/  PRMT R6, R5, 0x9910, RZ ;  /* 0x0000991005067816 */ /* 0x001fe400000000ff */
[----:B------:R-:W-:-:S05]  /*1300*/  MOV R5, R7 ;  /* 0x0000000700057202 */ /* 0x000fca0000000f00 */
[----:B------:R-:W-:-:S05]  /*1310*/  IMAD R5, R6, R5, RZ ;  /* 0x0000000506057224 */ /* 0x000fca00078e02ff */
[----:B------:R-:W-:-:S04]  /*1320*/  IADD3 R5, PT, PT, RZ, -R5, RZ ;  /* 0x80000005ff057210 */ /* 0x000fc80007ffe0ff */
[----:B------:R-:W-:-:S04]  /*1330*/  PRMT R5, R5, 0x7710, RZ ;  /* 0x0000771005057816 */ /* 0x000fc800000000ff */
[----:B------:R-:W-:-:S04]  /*1340*/  IADD3 R5, PT, PT, R5, UR6, RZ ;  /* 0x0000000605057c10 */ /* 0x000fc8000fffe0ff */
[----:B------:R-:W-:-:S04]  /*1350*/  LOP3.LUT R7, R5, 0x7, RZ, 0xc0, !PT ;  /* 0x0000000705077812 */ /* 0x000fc800078ec0ff */
[C---:B------:R-:W-:Y:S02]  /*1360*/  IADD3 R5, PT, PT, R7.reuse, -0x1, RZ ;  /* 0xffffffff07057810 */ /* 0x040fe40007ffe0ff */
[----:B------:R-:W-:Y:S02]  /*1370*/  LOP3.LUT P2, RZ, R7, 0x3, RZ, 0xc0, !PT ;  /* 0x0000000307ff7812 */ /* 0x000fe4000784c0ff */
[----:B------:R-:W-:-:S13]  /*1380*/  ISETP.GE.U32.AND P0, PT, R5, 0x3, PT ;  /* 0x000000030500780c */ /* 0x000fda0003f06070 */
[----:B------:R-:W-:Y:S02]  /*1390*/  @P0 LEA R5, R4, UR25, 0x2 ;  /* 0x0000001904050c11 */ /* 0x000fe4000f8e10ff */
[----:B------:R-:W-:Y:S02]  /*13a0*/  @P0 FSETP.GEU.AND P1, PT, R2, RZ, PT ;  /* 0x000000ff0200020b */ /* 0x000fe40003f2e000 */
[----:B------:R-:W-:Y:S01]  /*13b0*/  @P0 IADD3 R4, PT, PT, R4, 0x4, RZ ;  /* 0x0000000404040810 */ /* 0x000fe20007ffe0ff */
[----:B------:R1:W-:Y:S01]  /*13c0*/  @P0 STL.64 [R5], RZ ;  /* 0x000000ff05000387 */ /* 0x0003e20000100a00 */
[----:B------:R-:W-:-:S03]  /*13d0*/  @P0 FSEL R2, R2, RZ, P1 ;  /* 0x000000ff02020208 */ /* 0x000fc60000800000 */
[----:B------:R1:W-:Y:S01]  /*13e0*/  @P0 STL.64 [R5+0x8], RZ ;  /* 0x000008ff05000387 */ /* 0x0003e20000100a00 */
[----:B------:R-:W-:Y:S05]  /*13f0*/  @!P2 BRA `(.L_x_13) ;  /* 0x000000000048a947 */ /* 0x000fea0003800000 */
[----:B-1----:R-:W-:-:S05]  /*1400*/  PRMT R5, R20, 0x9910, RZ ;  /* 0x0000991014057816 */ /* 0x002fca00000000ff */
[----:B------:R-:W-:-:S05]  /*1410*/  IMAD R5, R6, R5, RZ ;  /* 0x0000000506057224 */ /* 0x000fca00078e02ff */
[----:B------:R-:W-:-:S04]  /*1420*/  IADD3 R5, PT, PT, RZ, -R5, RZ ;  /* 0x80000005ff057210 */ /* 0x000fc80007ffe0ff */
[----:B------:R-:W-:-:S04]  /*1430*/  PRMT R5, R5, 0x7710, RZ ;  /* 0x0000771005057816 */ /* 0x000fc800000000ff */
[----:B------:R-:W-:-:S04]  /*1440*/  IADD3 R5, PT, PT, R5, UR6, RZ ;  /* 0x0000000605057c10 */ /* 0x000fc8000fffe0ff */
[C---:B------:R-:W-:Y:S02]  /*1450*/  LOP3.LUT R6, R5.reuse, 0x3, RZ, 0xc0, !PT ;  /* 0x0000000305067812 */ /* 0x040fe400078ec0ff */
[----:B------:R-:W-:Y:S02]  /*1460*/  LOP3.LUT R5, R5, 0x1, RZ, 0xc0, !PT ;  /* 0x0000000105057812 */ /* 0x000fe400078ec0ff */
[----:B------:R-:W-:Y:S02]  /*1470*/  ISETP.NE.AND P1, PT, R6, 0x1, PT ;  /* 0x000000010600780c */ /* 0x000fe40003f25270 */
[----:B------:R-:W-:-:S11]  /*1480*/  ISETP.NE.U32.AND P0, PT, R5, 0x1, PT ;  /* 0x000000010500780c */ /* 0x000fd60003f05070 */
[C---:B------:R-:W-:Y:S02]  /*1490*/  @P1 LEA R5, R4.reuse, UR25, 0x2 ;  /* 0x0000001904051c11 */ /* 0x040fe4000f8e10ff */
[----:B------:R-:W-:Y:S02]  /*14a0*/  @P1 IADD3 R4, PT, PT, R4, 0x2, RZ ;  /* 0x0000000204041810 */ /* 0x000fe40007ffe0ff */
[----:B------:R-:W-:Y:S01]  /*14b0*/  @P1 FSETP.GEU.AND P2, PT, R2, RZ, PT ;  /* 0x000000ff0200120b */ /* 0x000fe20003f4e000 */
[----:B------:R2:W-:Y:S01]  /*14c0*/  @P1 STL.64 [R5], RZ ;  /* 0x000000ff05001387 */ /* 0x0005e20000100a00 */
[----:B------:R-:W-:Y:S02]  /*14d0*/  @!P0 LEA R4, R4, UR25, 0x2 ;  /* 0x0000001904048c11 */ /* 0x000fe4000f8e10ff */
[----:B------:R-:W-:-:S03]  /*14e0*/  @P1 FSEL R2, R2, RZ, P2 ;  /* 0x000000ff02021208 */ /* 0x000fc60001000000 */
[----:B------:R2:W-:Y:S01]  /*14f0*/  @!P0 STL [R4], RZ ;  /* 0x000000ff04008387 */ /* 0x0005e20000100800 */
[----:B------:R-:W-:-:S04]  /*1500*/  @!P0 FSETP.GEU.AND P1, PT, R2, RZ, PT ;  /* 0x000000ff0200820b */ /* 0x000fc80003f2e000 */
[----:B------:R-:W-:-:S09]  /*1510*/  @!P0 FSEL R2, R2, RZ, P1 ;  /* 0x000000ff02028208 */ /* 0x000fd20000800000 */
.L_x_13:
[----:B------:R-:W-:Y:S01]  /*1520*/  UISETP.GE.AND UP1, UPT, UR34, 0x4, UPT ;  /* 0x000000042200788c */ /* 0x000fe2000bf26270 */
[CC--:B------:R-:W-:Y:S01]  /*1530*/  FSETP.GT.AND P0, PT, R2.reuse, R9.reuse, PT ;  /* 0x000000090200720b */ /* 0x0c0fe20003f04000 */
[----:B------:R-:W-:Y:S01]  /*1540*/  HFMA2 R8, -RZ, RZ, 0, 0 ;  /* 0x00000000ff087431 */ /* 0x000fe200000001ff */
[----:B------:R-:W-:Y:S02]  /*1550*/  UMOV UR6, URZ ;  /* 0x000000ff00067c82 */ /* 0x000fe40008000000 */
[----:B------:R-:W-:-:S04]  /*1560*/  FSEL R2, R2, R9, P0 ;  /* 0x0000000902027208 */ /* 0x000fc80000000000 */
[----:B------:R-:W-:Y:S05]  /*1570*/  BRA.U !UP1, `(.L_x_16) ;  /* 0x0000000109d07547 */ /* 0x000fea000b800000 */
[----:B------:R-:W-:Y:S01]  /*1580*/  MOV R8, RZ ;  /* 0x000000ff00087202 */ /* 0x000fe20000000f00 */
[----:B------:R-:W-:-:S06]  /*1590*/  UMOV UR6, URZ ;  /* 0x000000ff00067c82 */ /* 0x000fcc0008000000 */
.L_x_17:
[----:B------:R-:W-:-:S09]  /*15a0*/  ULEA UR7, UR6, UR25, 0x2 ;  /* 0x0000001906077291 */ /* 0x000fd2000f8e10ff */
[----:B012---:R-:W2:Y:S01]  /*15b0*/  LDL.128 R4, [UR7] ;  /* 0x00000007ff047983 */ /* 0x007ea20008100c00 */
[----:B------:R-:W-:Y:S01]  /*15c0*/  HFMA2 R17, -RZ, RZ, 0.96630859375, -0.0022525787353515625 ;  /* 0x3bbb989dff117431 */ /* 0x000fe200000001ff */
[----:B------:R-:W-:Y:S01]  /*15d0*/  MOV R10, 0x437c0000 ;  /* 0x437c0000000a7802 */ /* 0x000fe20000000f00 */
[----:B------:R-:W-:Y:S01]  /*15e0*/  UIADD3 UR6, UPT, UPT, UR6, 0x4, URZ ;  /* 0x0000000406067890 */ /* 0x000fe2000fffe0ff */
[C---:B--2---:R-:W-:Y:S01]  /*15f0*/  FADD R11, -R2.reuse, R4 ;  /* 0x00000004020b7221 */ /* 0x044fe20000000100 */
[C---:B------:R-:W-:Y:S01]  /*1600*/  FADD R6, -R2.reuse, R6 ;  /* 0x0000000602067221 */ /* 0x040fe20000000100 */
[----:B------:R-:W-:Y:S02]  /*1610*/  FADD R14, -R2, R5 ;  /* 0x00000005020e7221 */ /* 0x000fe40000000100 */
[-C--:B------:R-:W-:Y:S01]  /*1620*/  FFMA.SAT R13, R11, R17.reuse, 0.5 ;  /* 0x3f0000000b0d7423 */ /* 0x080fe20000002011 */
[-C--:B------:R-:W-:Y:S01]  /*1630*/  FFMA.SAT R15, R6, R17.reuse, 0.5 ;  /* 0x3f000000060f7423 */ /* 0x080fe20000002011 */
[----:B------:R-:W-:-:S02]  /*1640*/  FFMA.SAT R5, R14, R17, 0.5 ;  /* 0x3f0000000e057423 */ /* 0x000fc40000002011 */
[-C--:B------:R-:W-:Y:S02]  /*1650*/  FFMA.RM R4, R13, R10.reuse, 12582913 ;  /* 0x4b4000010d047423 */ /* 0x080fe4000000400a */
[----:B------:R-:W-:Y:S02]  /*1660*/  FFMA.RM R5, R5, R10, 12582913 ;  /* 0x4b40000105057423 */ /* 0x000fe4000000400a */
[C---:B------:R-:W-:Y:S01]  /*1670*/  FADD R12, R4.reuse, -12583039 ;  /* 0xcb40007f040c7421 */ /* 0x040fe20000000000 */
[----:B------:R-:W-:Y:S01]  /*1680*/  SHF.L.U32 R4, R4, 0x17, RZ ;  /* 0x0000001704047819 */ /* 0x000fe200000006ff */
[C---:B------:R-:W-:Y:S01]  /*1690*/  FADD R13, R5.reuse, -12583039 ;  /* 0xcb40007f050d7421 */ /* 0x040fe20000000000 */
[----:B------:R-:W-:Y:S01]  /*16a0*/  SHF.L.U32 R5, R5, 0x17, RZ ;  /* 0x0000001705057819 */ /* 0x000fe200000006ff */
[----:B------:R-:W-:Y:S02]  /*16b0*/  FFMA R12, R11, 1.4426950216293334961, -R12 ;  /* 0x3fb8aa3b0b0c7823 */ /* 0x000fe4000000080c */
[----:B------:R-:W-:-:S02]  /*16c0*/  FFMA R13, R14, 1.4426950216293334961, -R13 ;  /* 0x3fb8aa3b0e0d7823 */ /* 0x000fc4000000080d */
[----:B------:R-:W-:Y:S01]  /*16d0*/  FFMA R11, R11, 1.925963033500011079e-08, R12 ;  /* 0x32a570600b0b7823 */ /* 0x000fe2000000000c */
[----:B------:R-:W-:Y:S01]  /*16e0*/  FADD R12, -R2, R7 ;  /* 0x00000007020c7221 */ /* 0x000fe20000000100 */
[-C--:B------:R-:W-:Y:S01]  /*16f0*/  FFMA.RM R7, R15, R10.reuse, 12582913 ;  /* 0x4b4000010f077423 */ /* 0x080fe2000000400a */
[----:B------:R-:W-:Y:S02]  /*1700*/  FFMA R13, R14, 1.925963033500011079e-08, R13 ;  /* 0x32a570600e0d7823 */ /* 0x000fe4000000000d */
[----:B------:R-:W-:Y:S01]  /*1710*/  FFMA.SAT R17, R12, R17, 0.5 ;  /* 0x3f0000000c117423 */ /* 0x000fe20000002011 */
[----:B------:R-:W-:Y:S01]  /*1720*/  FADD R15, R7, -12583039 ;  /* 0xcb40007f070f7421 */ /* 0x000fe20000000000 */
[----:B------:R-:W0:Y:S02]  /*1730*/  MUFU.EX2 R11, R11 ;  /* 0x0000000b000b7308 */ /* 0x000e240000000800 */
[----:B------:R-:W-:Y:S01]  /*1740*/  FFMA.RM R17, R17, R10, 12582913 ;  /* 0x4b40000111117423 */ /* 0x000fe2000000400a */
[----:B------:R-:W-:-:S03]  /*1750*/  FFMA R15, R6, 1.4426950216293334961, -R15 ;  /* 0x3fb8aa3b060f7823 */ /* 0x000fc6000000080f */
[----:B------:R-:W-:Y:S01]  /*1760*/  FADD R19, R17, -12583039 ;  /* 0xcb40007f11137421 */ /* 0x000fe20000000000 */
[----:B------:R-:W-:Y:S01]  /*1770*/  FFMA R15, R6, 1.925963033500011079e-08, R15 ;  /* 0x32a57060060f7823 */ /* 0x000fe2000000000f */
[----:B------:R-:W1:Y:S01]  /*1780*/  MUFU.EX2 R10, R13 ;  /* 0x0000000d000a7308 */ /* 0x000e620000000800 */
[----:B------:R-:W-:Y:S01]  /*1790*/  SHF.L.U32 R6, R7, 0x17, RZ ;  /* 0x0000001707067819 */ /* 0x000fe200000006ff */
[----:B------:R-:W-:Y:S01]  /*17a0*/  FFMA R19, R12, 1.4426950216293334961, -R19 ;  /* 0x3fb8aa3b0c137823 */ /* 0x000fe20000000813 */
[----:B------:R-:W-:-:S03]  /*17b0*/  SHF.L.U32 R7, R17, 0x17, RZ ;  /* 0x0000001711077819 */ /* 0x000fc600000006ff */
[----:B------:R-:W-:Y:S02]  /*17c0*/  FFMA R19, R12, 1.925963033500011079e-08, R19 ;  /* 0x32a570600c137823 */ /* 0x000fe40000000013 */
[----:B------:R-:W2:Y:S01]  /*17d0*/  MUFU.EX2 R15, R15 ;  /* 0x0000000f000f7308 */ /* 0x000ea20000000800 */
[----:B0-----:R-:W-:-:S04]  /*17e0*/  FMUL R4, R4, R11 ;  /* 0x0000000b04047220 */ /* 0x001fc80000400000 */
[----:B------:R-:W-:-:S03]  /*17f0*/  FADD R8, R4, R8 ;  /* 0x0000000804087221 */ /* 0x000fc60000000000 */
[----:B------:R-:W0:Y:S01]  /*1800*/  MUFU.EX2 R12, R19 ;  /* 0x00000013000c7308 */ /* 0x000e220000000800 */
[----:B-1----:R-:W-:-:S04]  /*1810*/  FMUL R5, R5, R10 ;  /* 0x0000000a05057220 */ /* 0x002fc80000400000 */
[----:B------:R-:W-:Y:S01]  /*1820*/  FADD R11, R8, R5 ;  /* 0x00000005080b7221 */ /* 0x000fe20000000000 */
[----:B--2---:R-:W-:-:S04]  /*1830*/  FMUL R6, R6, R15 ;  /* 0x0000000f06067220 */ /* 0x004fc80000400000 */
[----:B------:R-:W-:Y:S01]  /*1840*/  FADD R8, R11, R6 ;  /* 0x000000060b087221 */ /* 0x000fe20000000000 */
[----:B0-----:R-:W-:-:S04]  /*1850*/  FMUL R7, R7, R12 ;  /* 0x0000000c07077220 */ /* 0x001fc80000400000 */
[----:B------:R-:W-:Y:S01]  /*1860*/  FADD R8, R8, R7 ;  /* 0x0000000708087221 */ /* 0x000fe20000000000 */
[----:B------:R3:W-:Y:S01]  /*1870*/  STL.128 [UR7], R4 ;  /* 0x00000004ff007987 */ /* 0x0007e20008100c07 */
[----:B------:R-:W-:-:S04]  /*1880*/  ULOP3.LUT UR7, UR29, 0x7ffffffc, URZ, 0xc0, !UPT ;  /* 0x7ffffffc1d077892 */ /* 0x000fc8000f8ec0ff */
[----:B------:R-:W-:-:S09]  /*1890*/  UISETP.NE.AND UP1, UPT, UR6, UR7, UPT ;  /* 0x000000070600728c */ /* 0x000fd2000bf25270 */
[----:B---3--:R-:W-:Y:S05]  /*18a0*/  BRA.U UP1, `(.L_x_17) ;  /* 0xfffffffd013c7547 */ /* 0x008fea000b83ffff */
[----:B------:R-:W-:-:S05]  /*18b0*/  UMOV UR6, UR7 ;  /* 0x0000000700067c82 */ /* 0x000fca0008000000 */
.L_x_16:
[----:B------:R-:W-:-:S09]  /*18c0*/  ULOP3.LUT UP1, UR7, UR29, 0x3, URZ, 0xc0, !UPT ;  /* 0x000000031d077892 */ /* 0x000fd2000f82c0ff */
[----:B------:R-:W-:Y:S05]  /*18d0*/  BRA.U !UP1, `(.L_x_18) ;  /* 0x0000000109b07547 */ /* 0x000fea000b800000 */
[----:B------:R-:W-:-:S09]  /*18e0*/  ULEA UR6, UR6, UR25, 0x2 ;  /* 0x0000001906067291 */ /* 0x000fd2000f8e10ff */
[----:B------:R-:W3:Y:S01]  /*18f0*/  LDL R7, [UR6] ;  /* 0x00000006ff077983 */ /* 0x000ee20008100800 */
[----:B-12---:R-:W-:Y:S01]  /*1900*/  HFMA2 R5, -RZ, RZ, 0.96630859375, -0.0022525787353515625 ;  /* 0x3bbb989dff057431 */ /* 0x006fe200000001ff */
[----:B0-----:R-:W-:Y:S01]  /*1910*/  MOV R4, 0x437c0000 ;  /* 0x437c000000047802 */ /* 0x001fe20000000f00 */
[----:B------:R-:W-:Y:S01]  /*1920*/  UISETP.NE.AND UP1, UPT, UR7, 0x1, UPT ;  /* 0x000000010700788c */ /* 0x000fe2000bf25270 */
[----:B---3--:R-:W-:-:S04]  /*1930*/  FADD R6, -R2, R7 ;  /* 0x0000000702067221 */ /* 0x008fc80000000100 */
[----:B------:R-:W-:-:S04]  /*1940*/  FFMA.SAT R7, R6, R5, 0.5 ;  /* 0x3f00000006077423 */ /* 0x000fc80000002005 */
[----:B------:R-:W-:-:S04]  /*1950*/  FFMA.RM R7, R7, R4, 12582913 ;  /* 0x4b40000107077423 */ /* 0x000fc80000004004 */
[C---:B------:R-:W-:Y:S01]  /*1960*/  FADD R11, R7.reuse, -12583039 ;  /* 0xcb40007f070b7421 */ /* 0x040fe20000000000 */
[----:B------:R-:W-:-:S03]  /*1970*/  SHF.L.U32 R7, R7, 0x17, RZ ;  /* 0x0000001707077819 */ /* 0x000fc600000006ff */
[----:B------:R-:W-:-:S04]  /*1980*/  FFMA R11, R6, 1.4426950216293334961, -R11 ;  /* 0x3fb8aa3b060b7823 */ /* 0x000fc8000000080b */
[----:B------:R-:W-:-:S04]  /*1990*/  FFMA R11, R6, 1.925963033500011079e-08, R11 ;  /* 0x32a57060060b7823 */ /* 0x000fc8000000000b */
[----:B------:R-:W0:Y:S02]  /*19a0*/  MUFU.EX2 R6, R11 ;  /* 0x0000000b00067308 */ /* 0x000e240000000800 */
[----:B0-----:R-:W-:-:S04]  /*19b0*/  FMUL R7, R7, R6 ;  /* 0x0000000607077220 */ /* 0x001fc80000400000 */
[----:B------:R-:W-:Y:S01]  /*19c0*/  FADD R8, R8, R7 ;  /* 0x0000000708087221 */ /* 0x000fe20000000000 */
[----:B------:R3:W-:Y:S01]  /*19d0*/  STL [UR6], R7 ;  /* 0x00000007ff007987 */ /* 0x0007e20008100806 */
[----:B------:R-:W-:Y:S05]  /*19e0*/  BRA.U !UP1, `(.L_x_18) ;  /* 0x00000001096c7547 */ /* 0x000fea000b800000 */
[----:B---3--:R-:W2:Y:S01]  /*19f0*/  LDL R7, [UR6+0x4] ;  /* 0x00000406ff077983 */ /* 0x008ea20008100800 */
[----:B------:R-:W-:-:S04]  /*1a00*/  ULOP3.LUT UR7, UR29, 0x3, URZ, 0xc0, !UPT ;  /* 0x000000031d077892 */ /* 0x000fc8000f8ec0ff */
[----:B------:R-:W-:Y:S01]  /*1a10*/  UISETP.NE.AND UP1, UPT, UR7, 0x2, UPT ;  /* 0x000000020700788c */ /* 0x000fe2000bf25270 */
[----:B--2---:R-:W-:-:S04]  /*1a20*/  FADD R6, -R2, R7 ;  /* 0x0000000702067221 */ /* 0x004fc80000000100 */
        /* <DEDUP_REMOVED lines=9> */
[----:B------:R4:W-:Y:S01]  /*1ac0*/  STL [UR6+0x4], R7 ;  /* 0x00000407ff007987 */ /* 0x0009e20008100806 */
[----:B------:R-:W-:Y:S05]  /*1ad0*/  BRA.U !UP1, `(.L_x_18) ;  /* 0x0000000109307547 */ /* 0x000fea000b800000 */
[----:B----4-:R-:W2:Y:S02]  /*1ae0*/  LDL R7, [UR6+0x8] ;  /* 0x00000806ff077983 */ /* 0x010ea40008100800 */
        /* <DEDUP_REMOVED lines=10> */
[----:B------:R0:W-:Y:S06]  /*1b90*/  STL [UR6+0x8], R5 ;  /* 0x00000805ff007987 */ /* 0x0001ec0008100806 */
.L_x_18:
[----:B012---:R-:W-:Y:S01]  /*1ba0*/  MOV R5, 0x3bbb989d ;  /* 0x3bbb989d00057802 */ /* 0x007fe20000000f00 */
[----:B------:R-:W-:Y:S01]  /*1bb0*/  FADD R4, R9, -R2 ;  /* 0x8000000209047221 */ /* 0x000fe20000000000 */
[----:B------:R-:W-:-:S03]  /*1bc0*/  MOV R6, 0x437c0000 ;  /* 0x437c000000067802 */ /* 0x000fc60000000f00 */
[----:B------:R-:W-:-:S04]  /*1bd0*/  FFMA.SAT R5, R4, R5, 0.5 ;  /* 0x3f00000004057423 */ /* 0x000fc80000002005 */
[----:B------:R-:W-:-:S04]  /*1be0*/  FFMA.RM R5, R5, R6, 12582913 ;  /* 0x4b40000105057423 */ /* 0x000fc80000004006 */
[C---:B---34-:R-:W-:Y:S01]  /*1bf0*/  FADD R7, R5.reuse, -12583039 ;  /* 0xcb40007f05077421 */ /* 0x058fe20000000000 */
[----:B------:R-:W-:-:S03]  /*1c00*/  SHF.L.U32 R22, R5, 0x17, RZ ;  /* 0x0000001705167819 */ /* 0x000fc600000006ff */
[----:B------:R-:W-:-:S04]  /*1c10*/  FFMA R7, R4, 1.4426950216293334961, -R7 ;  /* 0x3fb8aa3b04077823 */ /* 0x000fc80000000807 */
[----:B------:R-:W-:-:S06]  /*1c20*/  FFMA R7, R4, 1.925963033500011079e-08, R7 ;  /* 0x32a5706004077823 */ /* 0x000fcc0000000007 */
[----:B------:R-:W0:Y:S02]  /*1c30*/  MUFU.EX2 R7, R7 ;  /* 0x0000000700077308 */ /* 0x000e240000000800 */
[----:B0-----:R-:W-:-:S04]  /*1c40*/  FMUL R22, R22, R7 ;  /* 0x0000000716167220 */ /* 0x001fc80000400000 */
[----:B------:R-:W-:Y:S01]  /*1c50*/  FFMA R21, R21, R22, R8 ;  /* 0x0000001615157223 */ /* 0x000fe20000000008 */
[----:B------:R-:W-:Y:S06]  /*1c60*/  BRA.U !UP0, `(.L_x_19) ;  /* 0x0000001108947547 */ /* 0x000fec000b800000 */
[----:B------:R-:W0:Y:S01]  /*1c70*/  LDCU UR11, c[0x0][0x3ac] ;  /* 0x00007580ff0b77ac */ /* 0x000e220008000800 */
[----:B------:R-:W-:Y:S01]  /*1c80*/  UISETP.GE.U32.AND UP0, UPT, UR26, 0xf, UPT ;  /* 0x0000000f1a00788c */ /* 0x000fe2000bf06070 */
[----:B------:R-:W-:Y:S01]  /*1c90*/  UMOV UR6, URZ ;  /* 0x000000ff00067c82 */ /* 0x000fe20008000000 */
[----:B0-----:R-:W-:-:S07]  /*1ca0*/  ULOP3.LUT UR8, UR11, 0x7ffffff0, URZ, 0xc0, !UPT ;  /* 0x7ffffff00b087892 */ /* 0x001fce000f8ec0ff */
[----:B------:R-:W-:Y:S05]  /*1cb0*/  BRA.U !UP0, `(.L_x_20) ;  /* 0x0000000108847547 */ /* 0x000fea000b800000 */
[----:B------:R-:W0:Y:S01]  /*1cc0*/  S2UR UR7, SR_CgaCtaId ;  /* 0x00000000000779c3 */ /* 0x000e220000008800 */
[----:B------:R-:W-:Y:S02]  /*1cd0*/  UMOV UR6, 0x400 ;  /* 0x0000040000067882 */ /* 0x000fe40000000000 */
[----:B0-----:R-:W-:-:S03]  /*1ce0*/  ULEA UR7, UR7, UR6, 0x18 ;  /* 0x0000000607077291 */ /* 0x001fc6000f8ec0ff */
[----:B------:R-:W-:-:S09]  /*1cf0*/  UMOV UR6, URZ ;  /* 0x000000ff00067c82 */ /* 0x000fd20008000000 */
.L_x_21:
[----:B------:R-:W-:Y:S02]  /*1d00*/  ULEA UR12, UR6, UR7, 0x2 ;  /* 0x00000007060c7291 */ /* 0x000fe4000f8e10ff */
[----:B------:R-:W-:-:S04]  /*1d10*/  UIADD3 UR6, UPT, UPT, UR6, 0x10, URZ ;  /* 0x0000001006067890 */ /* 0x000fc8000fffe0ff */
[----:B------:R-:W-:-:S03]  /*1d20*/  UISETP.NE.AND UP1, UPT, UR6, UR8, UPT ;  /* 0x000000080600728c */ /* 0x000fc6000bf25270 */
[----:B0-----:R-:W0:Y:S04]  /*1d30*/  LDS.128 R12, [UR12] ;  /* 0x0000000cff0c7984 */ /* 0x001e280008000c00 */
[----:B------:R-:W1:Y:S04]  /*1d40*/  LDS.128 R16, [UR12+0x10] ;  /* 0x0000100cff107984 */ /* 0x000e680008000c00 */
[----:B------:R-:W2:Y:S04]  /*1d50*/  LDS.128 R4, [UR12+0x20] ;  /* 0x0000200cff047984 */ /* 0x000ea80008000c00 */
[----:B------:R-:W3:Y:S01]  /*1d60*/  LDS.128 R8, [UR12+0x30] ;  /* 0x0000300cff087984 */ /* 0x000ee20008000c00 */
[C---:B0-----:R-:W-:Y:S01]  /*1d70*/  FMUL R12, R22.reuse, R12 ;  /* 0x0000000c160c7220 */ /* 0x041fe20000400000 */
[C---:B------:R-:W-:Y:S01]  /*1d80*/  FMUL R13, R22.reuse, R13 ;  /* 0x0000000d160d7220 */ /* 0x040fe20000400000 */
[C---:B------:R-:W-:Y:S01]  /*1d90*/  FMUL R14, R22.reuse, R14 ;  /* 0x0000000e160e7220 */ /* 0x040fe20000400000 */
[C---:B------:R-:W-:Y:S01]  /*1da0*/  FMUL R15, R22.reuse, R15 ;  /* 0x0000000f160f7220 */ /* 0x040fe20000400000 */
[C---:B-1----:R-:W-:Y:S01]  /*1db0*/  FMUL R16, R22.reuse, R16 ;  /* 0x0000001016107220 */ /* 0x042fe20000400000 */
[C---:B------:R-:W-:Y:S01]  /*1dc0*/  FMUL R17, R22.reuse, R17 ;  /* 0x0000001116117220 */ /* 0x040fe20000400000 */
[C---:B------:R-:W-:Y:S01]  /*1dd0*/  FMUL R18, R22.reuse, R18 ;  /* 0x0000001216127220 */ /* 0x040fe20000400000 */
[C---:B------:R-:W-:Y:S01]  /*1de0*/  FMUL R19, R22.reuse, R19 ;  /* 0x0000001316137220 */ /* 0x040fe20000400000 */
[C---:B--2---:R-:W-:Y:S01]  /*1df0*/  FMUL R4, R22.reuse, R4 ;  /* 0x0000000416047220 */ /* 0x044fe20000400000 */
[C---:B------:R-:W-:Y:S01]  /*1e00*/  FMUL R5, R22.reuse, R5 ;  /* 0x0000000516057220 */ /* 0x040fe20000400000 */
[C---:B------:R-:W-:Y:S01]  /*1e10*/  FMUL R6, R22.reuse, R6 ;  /* 0x0000000616067220 */ /* 0x040fe20000400000 */
[C---:B------:R-:W-:Y:S01]  /*1e20*/  FMUL R7, R22.reuse, R7 ;  /* 0x0000000716077220 */ /* 0x040fe20000400000 */
[C---:B---3--:R-:W-:Y:S01]  /*1e30*/  FMUL R8, R22.reuse, R8 ;  /* 0x0000000816087220 */ /* 0x048fe20000400000 */
[C---:B------:R-:W-:Y:S01]  /*1e40*/  FMUL R9, R22.reuse, R9 ;  /* 0x0000000916097220 */ /* 0x040fe20000400000 */
[C---:B------:R-:W-:Y:S01]  /*1e50*/  FMUL R10, R22.reuse, R10 ;  /* 0x0000000a160a7220 */ /* 0x040fe20000400000 */
[----:B------:R-:W-:Y:S01]  /*1e60*/  FMUL R11, R22, R11 ;  /* 0x0000000b160b7220 */ /* 0x000fe20000400000 */
[----:B------:R0:W-:Y:S04]  /*1e70*/  STS.128 [UR12], R12 ;  /* 0x0000000cff007988 */ /* 0x0001e80008000c0c */
[----:B------:R0:W-:Y:S04]  /*1e80*/  STS.128 [UR12+0x10], R16 ;  /* 0x00001010ff007988 */ /* 0x0001e80008000c0c */
[----:B------:R0:W-:Y:S04]  /*1e90*/  STS.128 [UR12+0x20], R4 ;  /* 0x00002004ff007988 */ /* 0x0001e80008000c0c */
[----:B------:R0:W-:Y:S01]  /*1ea0*/  STS.128 [UR12+0x30], R8 ;  /* 0x00003008ff007988 */ /* 0x0001e20008000c0c */
[----:B------:R-:W-:Y:S05]  /*1eb0*/  BRA.U UP1, `(.L_x_21) ;  /* 0xfffffffd01907547 */ /* 0x000fea000b83ffff */
[----:B------:R-:W-:-:S05]  /*1ec0*/  UMOV UR6, UR8 ;  /* 0x0000000800067c82 */ /* 0x000fca0008000000 */
.L_x_20:
[----:B------:R-:W-:-:S04]  /*1ed0*/  ULOP3.LUT UR11, UR11, 0xf, URZ, 0xc0, !UPT ;  /* 0x0000000f0b0b7892 */ /* 0x000fc8000f8ec0ff */
[----:B------:R-:W-:-:S09]  /*1ee0*/  UISETP.NE.AND UP1, UPT, UR11, URZ, UPT ;  /* 0x000000ff0b00728c */ /* 0x000fd2000bf25270 */
[----:B------:R-:W-:Y:S05]  /*1ef0*/  BRA.U !UP1, `(.L_x_22) ;  /* 0x0000000509247547 */ /* 0x000fea000b800000 */
[----:B------:R-:W-:Y:S02]  /*1f00*/  UIADD3 UR7, UPT, UPT, UR11, -0x1, URZ ;  /* 0xffffffff0b077890 */ /* 0x000fe4000fffe0ff */
[----:B------:R-:W-:Y:S02]  /*1f10*/  UISETP.NE.AND UP3, UPT, UR27, URZ, UPT ;  /* 0x000000ff1b00728c */ /* 0x000fe4000bf65270 */
[----:B------:R-:W-:-:S09]  /*1f20*/  UISETP.GE.U32.AND UP2, UPT, UR7, 0x7, UPT ;  /* 0x000000070700788c */ /* 0x000fd2000bf46070 */
[----:B------:R-:W-:Y:S05]  /*1f30*/  BRA.U !UP2, `(.L_x_23) ;  /* 0x000000010a747547 */ /* 0x000fea000b800000 */
[----:B------:R-:W1:Y:S01]  /*1f40*/  S2UR UR12, SR_CgaCtaId ;  /* 0x00000000000c79c3 */ /* 0x000e620000008800 */
[----:B------:R-:W-:Y:S02]  /*1f50*/  UMOV UR7, 0x400 ;  /* 0x0000040000077882 */ /* 0x000fe40000000000 */
[----:B-1----:R-:W-:-:S04]  /*1f60*/  ULEA UR7, UR12, UR7, 0x18 ;  /* 0x000000070c077291 */ /* 0x002fc8000f8ec0ff */
[----:B------:R-:W-:Y:S02]  /*1f70*/  ULEA UR7, UR6, UR7, 0x2 ;  /* 0x0000000706077291 */ /* 0x000fe4000f8e10ff */
[----:B------:R-:W-:-:S07]  /*1f80*/  UIADD3 UR6, UPT, UPT, UR6, 0x8, URZ ;  /* 0x0000000806067890 */ /* 0x000fce000fffe0ff */
[----:B0-----:R-:W0:Y:S04]  /*1f90*/  LDS R7, [UR7+0x4] ;  /* 0x00000407ff077984 */ /* 0x001e280008000800 */
[----:B------:R-:W1:Y:S04]  /*1fa0*/  LDS R11, [UR7+0x8] ;  /* 0x00000807ff0b7984 */ /* 0x000e680008000800 */
[----:B------:R-:W2:Y:S04]  /*1fb0*/  LDS R5, [UR7] ;  /* 0x00000007ff057984 */ /* 0x000ea80008000800 */
[----:B------:R-:W3:Y:S04]  /*1fc0*/  LDS R13, [UR7+0xc] ;  /* 0x00000c07ff0d7984 */ /* 0x000ee80008000800 */
[----:B------:R-:W4:Y:S04]  /*1fd0*/  LDS R9, [UR7+0x10] ;  /* 0x00001007ff097984 */ /* 0x000f280008000800 */
[----:B------:R-:W5:Y:S04]  /*1fe0*/  LDS R15, [UR7+0x14] ;  /* 0x00001407ff0f7984 */ /* 0x000f680008000800 */
[----:B------:R-:W5:Y:S04]  /*1ff0*/  LDS R17, [UR7+0x18] ;  /* 0x00001807ff117984 */ /* 0x000f680008000800 */
[----:B------:R-:W5:Y:S01]  /*2000*/  LDS R19, [UR7+0x1c] ;  /* 0x00001c07ff137984 */ /* 0x000f620008000800 */
[C---:B0-----:R-:W-:Y:S01]  /*2010*/  FMUL R4, R22.reuse, R7 ;  /* 0x0000000716047220 */ /* 0x041fe20000400000 */
[----:B-1----:R-:W-:-:S04]  /*2020*/  FMUL R6, R22, R11 ;  /* 0x0000000b16067220 */ /* 0x002fc80000400000 */
[----:B------:R1:W-:Y:S01]  /*2030*/  STS [UR7+0x4], R4 ;  /* 0x00000404ff007988 */ /* 0x0003e20008000807 */
[----:B--2---:R-:W-:-:S03]  /*2040*/  FMUL R5, R22, R5 ;  /* 0x0000000516057220 */ /* 0x004fc60000400000 */
[----:B------:R1:W-:Y:S01]  /*2050*/  STS [UR7+0x8], R6 ;  /* 0x00000806ff007988 */ /* 0x0003e20008000807 */
[----:B---3--:R-:W-:-:S03]  /*2060*/  FMUL R7, R22, R13 ;  /* 0x0000000d16077220 */ /* 0x008fc60000400000 */
[----:B------:R1:W-:Y:S01]  /*2070*/  STS [UR7], R5 ;  /* 0x00000005ff007988 */ /* 0x0003e20008000807 */
[----:B----4-:R-:W-:-:S03]  /*2080*/  FMUL R9, R22, R9 ;  /* 0x0000000916097220 */ /* 0x010fc60000400000 */
[----:B------:R1:W-:Y:S01]  /*2090*/  STS [UR7+0xc], R7 ;  /* 0x00000c07ff007988 */ /* 0x0003e20008000807 */
[----:B-----5:R-:W-:-:S03]  /*20a0*/  FMUL R8, R22, R15 ;  /* 0x0000000f16087220 */ /* 0x020fc60000400000 */
[----:B------:R1:W-:Y:S01]  /*20b0*/  STS [UR7+0x10], R9 ;  /* 0x00001009ff007988 */ /* 0x0003e20008000807 */
[----:B------:R-:W-:-:S03]  /*20c0*/  FMUL R10, R22, R17 ;  /* 0x00000011160a7220 */ /* 0x000fc60000400000 */
[----:B------:R1:W-:Y:S01]  /*20d0*/  STS [UR7+0x14], R8 ;  /* 0x00001408ff007988 */ /* 0x0003e20008000807 */
[----:B------:R-:W-:-:S03]  /*20e0*/  FMUL R11, R22, R19 ;  /* 0x00000013160b7220 */ /* 0x000fc60000400000 */
[----:B------:R1:W-:Y:S04]  /*20f0*/  STS [UR7+0x18], R10 ;  /* 0x0000180aff007988 */ /* 0x0003e80008000807 */
[----:B------:R1:W-:Y:S02]  /*2100*/  STS [UR7+0x1c], R11 ;  /* 0x00001c0bff007988 */ /* 0x0003e40008000807 */
.L_x_23:
[----:B------:R-:W-:Y:S05]  /*2110*/  BRA.U !UP3, `(.L_x_22) ;  /* 0x000000010b9c7547 */ /* 0x000fea000b800000 */
[----:B------:R-:W-:Y:S02]  /*2120*/  UIADD3 UR7, UPT, UPT, UR27, -0x1, URZ ;  /* 0xffffffff1b077890 */ /* 0x000fe4000fffe0ff */
[----:B------:R-:W-:Y:S02]  /*2130*/  UISETP.NE.AND UP3, UPT, UR28, URZ, UPT ;  /* 0x000000ff1c00728c */ /* 0x000fe4000bf65270 */
[----:B------:R-:W-:-:S09]  /*2140*/  UISETP.GE.U32.AND UP2, UPT, UR7, 0x3, UPT ;  /* 0x000000030700788c */ /* 0x000fd2000bf46070 */
[----:B------:R-:W-:Y:S05]  /*2150*/  BRA.U !UP2, `(.L_x_24) ;  /* 0x000000010a447547 */ /* 0x000fea000b800000 */
[----:B------:R-:W2:Y:S01]  /*2160*/  S2UR UR12, SR_CgaCtaId ;  /* 0x00000000000c79c3 */ /* 0x000ea20000008800 */
[----:B------:R-:W-:Y:S02]  /*2170*/  UMOV UR7, 0x400 ;  /* 0x0000040000077882 */ /* 0x000fe40000000000 */
[----:B--2---:R-:W-:-:S04]  /*2180*/  ULEA UR7, UR12, UR7, 0x18 ;  /* 0x000000070c077291 */ /* 0x004fc8000f8ec0ff */
[----:B------:R-:W-:Y:S02]  /*2190*/  ULEA UR7, UR6, UR7, 0x2 ;  /* 0x0000000706077291 */ /* 0x000fe4000f8e10ff */
[----:B------:R-:W-:-:S07]  /*21a0*/  UIADD3 UR6, UPT, UPT, UR6, 0x4, URZ ;  /* 0x0000000406067890 */ /* 0x000fce000fffe0ff */
[----:B01----:R-:W0:Y:S04]  /*21b0*/  LDS R7, [UR7+0x4] ;  /* 0x00000407ff077984 */ /* 0x003e280008000800 */
[----:B------:R-:W1:Y:S04]  /*21c0*/  LDS R5, [UR7] ;  /* 0x00000007ff057984 */ /* 0x000e680008000800 */
[----:B------:R-:W2:Y:S04]  /*21d0*/  LDS R9, [UR7+0x8] ;  /* 0x00000807ff097984 */ /* 0x000ea80008000800 */
[----:B------:R-:W3:Y:S01]  /*21e0*/  LDS R11, [UR7+0xc] ;  /* 0x00000c07ff0b7984 */ /* 0x000ee20008000800 */
[C---:B0-----:R-:W-:Y:S01]  /*21f0*/  FMUL R4, R22.reuse, R7 ;  /* 0x0000000716047220 */ /* 0x041fe20000400000 */
[----:B-1----:R-:W-:-:S04]  /*2200*/  FMUL R5, R22, R5 ;  /* 0x0000000516057220 */ /* 0x002fc80000400000 */
[----:B------:R4:W-:Y:S01]  /*2210*/  STS [UR7+0x4], R4 ;  /* 0x00000404ff007988 */ /* 0x0009e20008000807 */
[----:B--2---:R-:W-:-:S03]  /*2220*/  FMUL R6, R22, R9 ;  /* 0x0000000916067220 */ /* 0x004fc60000400000 */
[----:B------:R4:W-:Y:S01]  /*2230*/  STS [UR7], R5 ;  /* 0x00000005ff007988 */ /* 0x0009e20008000807 */
[----:B---3--:R-:W-:-:S03]  /*2240*/  FMUL R7, R22, R11 ;  /* 0x0000000b16077220 */ /* 0x008fc60000400000 */
[----:B------:R4:W-:Y:S04]  /*2250*/  STS [UR7+0x8], R6 ;  /* 0x00000806ff007988 */ /* 0x0009e80008000807 */
[----:B------:R4:W-:Y:S02]  /*2260*/  STS [UR7+0xc], R7 ;  /* 0x00000c07ff007988 */ /* 0x0009e40008000807 */
.L_x_24:
[----:B------:R-:W-:Y:S05]  /*2270*/  BRA.U !UP3, `(.L_x_22) ;  /* 0x000000010b447547 */ /* 0x000fea000b800000 */
[----:B------:R-:W2:Y:S01]  /*2280*/  S2UR UR12, SR_CgaCtaId ;  /* 0x00000000000c79c3 */ /* 0x000ea20000008800 */
[----:B------:R-:W-:Y:S01]  /*2290*/  UMOV UR7, 0x400 ;  /* 0x0000040000077882 */ /* 0x000fe20000000000 */
[----:B------:R-:W-:Y:S02]  /*22a0*/  UISETP.NE.AND UP2, UPT, UR28, 0x1, UPT ;  /* 0x000000011c00788c */ /* 0x000fe4000bf45270 */
[----:B--2---:R-:W-:-:S04]  /*22b0*/  ULEA UR7, UR12, UR7, 0x18 ;  /* 0x000000070c077291 */ /* 0x004fc8000f8ec0ff */
[----:B------:R-:W-:-:S09]  /*22c0*/  ULEA UR6, UR6, UR7, 0x2 ;  /* 0x0000000706067291 */ /* 0x000fd2000f8e10ff */
[----:B01--4-:R-:W0:Y:S02]  /*22d0*/  LDS R5, [UR6] ;  /* 0x00000006ff057984 */ /* 0x013e240008000800 */
[----:B0-----:R-:W-:-:S05]  /*22e0*/  FMUL R5, R22, R5 ;  /* 0x0000000516057220 */ /* 0x001fca0000400000 */
[----:B------:R2:W-:Y:S01]  /*22f0*/  STS [UR6], R5 ;  /* 0x00000005ff007988 */ /* 0x0005e20008000806 */
[----:B------:R-:W-:Y:S05]  /*2300*/  BRA.U !UP2, `(.L_x_22) ;  /* 0x000000010a207547 */ /* 0x000fea000b800000 */
[----:B------:R-:W-:Y:S01]  /*2310*/  UISETP.NE.AND UP2, UPT, UR28, 0x2, UPT ;  /* 0x000000021c00788c */ /* 0x000fe2000bf45270 */
[----:B--2---:R-:W0:Y:S05]  /*2320*/  LDS R5, [UR6+0x4] ;  /* 0x00000406ff057984 */ /* 0x004e2a0008000800 */
[----:B------:R-:W-:-:S13]  /*2330*/  PLOP3.LUT P0, PT, PT, PT, UP2, 0x80, 0x8 ;  /* 0x000000000008781c */ /* 0x000fda0003f0f028 */
[----:B------:R-:W1:Y:S01]  /*2340*/  @P0 LDS R7, [UR6+0x8] ;  /* 0x00000806ff070984 */ /* 0x000e620008000800 */
[----:B0-----:R-:W-:-:S05]  /*2350*/  FMUL R4, R22, R5 ;  /* 0x0000000516047220 */ /* 0x001fca0000400000 */
[----:B------:R3:W-:Y:S01]  /*2360*/  STS [UR6+0x4], R4 ;  /* 0x00000404ff007988 */ /* 0x0007e20008000806 */
[----:B-1----:R-:W-:-:S05]  /*2370*/  @P0 FMUL R22, R22, R7 ;  /* 0x0000000716160220 */ /* 0x002fca0000400000 */
[----:B------:R3:W-:Y:S02]  /*2380*/  @P0 STS [UR6+0x8], R22 ;  /* 0x00000816ff000988 */ /* 0x0007e40008000806 */
.L_x_22:
[----:B------:R-:W-:-:S05]  /*2390*/  UMOV UR6, URZ ;  /* 0x000000ff00067c82 */ /* 0x000fca0008000000 */
.L_x_30:
[----:B0-----:R-:W0:Y:S01]  /*23a0*/  LDCU UR30, c[0x0][0x3b0] ;  /* 0x00007600ff1e77ac */ /* 0x001e220008000800 */
[----:B-1----:R-:W1:Y:S01]  /*23b0*/  LDCU UR15, c[0x0][0x3ac] ;  /* 0x00007580ff0f77ac */ /* 0x002e620008000800 */
[----:B------:R-:W-:-:S09]  /*23c0*/  ULEA UR7, UR6, UR25, 0x2 ;  /* 0x0000001906077291 */ /* 0x000fd2000f8e10ff */
[----:B-----5:R-:W5:Y:S01]  /*23d0*/  LDL R23, [UR7] ;  /* 0x00000007ff177983 */ /* 0x020f620008100800 */
[----:B0-----:R-:W-:-:S04]  /*23e0*/  UIMAD UR7, UR5, UR30, UR6 ;  /* 0x0000001e050772a4 */ /* 0x001fc8000f8e0206 */
[----:B-1----:R-:W-:-:S03]  /*23f0*/  UIMAD UR15, UR7, UR15, URZ ;  /* 0x0000000f070f72a4 */ /* 0x002fc6000f8e02ff */
[----:B------:R-:W-:Y:S01]  /*2400*/  UMOV UR7, URZ ;  /* 0x000000ff00077c82 */ /* 0x000fe20008000000 */
[----:B------:R-:W-:Y:S01]  /*2410*/  USHF.R.S32.HI UR16, URZ, 0x1f, UR15 ;  /* 0x0000001fff107899 */ /* 0x000fe2000801140f */
[----:B------:R-:W-:Y:S11]  /*2420*/  BRA.U !UP0, `(.L_x_25) ;  /* 0x0000000108e07547 */ /* 0x000ff6000b800000 */
[----:B------:R-:W0:Y:S01]  /*2430*/  S2UR UR12, SR_CgaCtaId ;  /* 0x00000000000c79c3 */ /* 0x000e220000008800 */
[----:B------:R-:W-:Y:S01]  /*2440*/  UMOV UR7, 0x400 ;  /* 0x0000040000077882 */ /* 0x000fe20000000000 */
[----:B------:R-:W1:Y:S01]  /*2450*/  LDCU.64 UR18, c[0x0][0x390] ;  /* 0x00007200ff1277ac */ /* 0x000e620008000a00 */
[----:B0-----:R-:W-:-:S03]  /*2460*/  ULEA UR14, UR12, UR7, 0x18 ;  /* 0x000000070c0e7291 */ /* 0x001fc6000f8ec0ff */
[----:B-1----:R-:W-:-:S09]  /*2470*/  UMOV UR7, URZ ;  /* 0x000000ff00077c82 */ /* 0x002fd20008000000 */
.L_x_26:
[----:B------:R-:W-:-:S04]  /*2480*/  UIADD3 UR12, UP2, UPT, UR15, UR7, URZ ;  /* 0x000000070f0c7290 */ /* 0x000fc8000ff5e0ff */
[----:B------:R-:W-:Y:S02]  /*2490*/  UIADD3.X UR13, UPT, UPT, URZ, UR16, URZ, UP2, !UPT ;  /* 0x00000010ff0d7290 */ /* 0x000fe400097fe4ff */
[----:B------:R-:W-:-:S04]  /*24a0*/  ULEA UR17, UP2, UR12, UR18, 0x2 ;  /* 0x000000120c117291 */ /* 0x000fc8000f8410ff */
[----:B------:R-:W-:Y:S02]  /*24b0*/  ULEA.HI.X UR13, UR12, UR19, UR13, 0x2, UP2 ;  /* 0x000000130c0d7291 */ /* 0x000fe400090f140d */
[----:B------:R-:W-:-:S04]  /*24c0*/  MOV R28, UR17 ;  /* 0x00000011001c7c02 */ /* 0x000fc80008000f00 */
[----:B------:R-:W-:-:S05]  /*24d0*/  MOV R29, UR13 ;  /* 0x0000000d001d7c02 */ /* 0x000fca0008000f00 */
[----:B-1----:R-:W2:Y:S04]  /*24e0*/  LDG.E.CONSTANT R16, desc[UR20][R28.64+0xc] ;  /* 0x00000c141c107981 */ /* 0x002ea8000c1e9900 */
[----:B------:R-:W2:Y:S04]  /*24f0*/  LDG.E.CONSTANT R19, desc[UR20][R28.64+0x10] ;  /* 0x000010141c137981 */ /* 0x000ea8000c1e9900 */
[----:B------:R-:W2:Y:S04]  /*2500*/  LDG.E.CONSTANT R24, desc[UR20][R28.64+0x18] ;  /* 0x000018141c187981 */ /* 0x000ea8000c1e9900 */
[----:B---3--:R-:W3:Y:S01]  /*2510*/  LDG.E.CONSTANT R22, desc[UR20][R28.64+0x1c] ;  /* 0x00001c141c167981 */ /* 0x008ee2000c1e9900 */
[----:B------:R-:W-:-:S03]  /*2520*/  ULEA UR12, UR7, UR14, 0x2 ;  /* 0x0000000e070c7291 */ /* 0x000fc6000f8e10ff */
[----:B--2-4-:R-:W2:Y:S04]  /*2530*/  LDG.E.CONSTANT R5, desc[UR20][R28.64] ;  /* 0x000000141c057981 */ /* 0x014ea8000c1e9900 */
[----:B------:R-:W4:Y:S04]  /*2540*/  LDG.E.CONSTANT R6, desc[UR20][R28.64+0x4] ;  /* 0x000004141c067981 */ /* 0x000f28000c1e9900 */
[----:B------:R-:W4:Y:S04]  /*2550*/  LDG.E.CONSTANT R7, desc[UR20][R28.64+0x8] ;  /* 0x000008141c077981 */ /* 0x000f28000c1e9900 */
[----:B------:R-:W4:Y:S04]  /*2560*/  LDG.E.CONSTANT R4, desc[UR20][R28.64+0x14] ;  /* 0x000014141c047981 */ /* 0x000f28000c1e9900 */
[----:B------:R-:W0:Y:S04]  /*2570*/  LDS.128 R12, [UR12] ;  /* 0x0000000cff0c7984 */ /* 0x000e280008000c00 */
[----:B------:R-:W1:Y:S04]  /*2580*/  LDS.128 R8, [UR12+0x10] ;  /* 0x0000100cff087984 */ /* 0x000e680008000c00 */
[----:B------:R-:W4:Y:S04]  /*2590*/  LDG.E.CONSTANT R17, desc[UR20][R28.64+0x20] ;  /* 0x000020141c117981 */ /* 0x000f28000c1e9900 */
[----:B------:R-:W4:Y:S04]  /*25a0*/  LDG.E.CONSTANT R18, desc[UR20][R28.64+0x24] ;  /* 0x000024141c127981 */ /* 0x000f28000c1e9900 */
[----:B------:R-:W4:Y:S04]  /*25b0*/  LDG.E.CONSTANT R27, desc[UR20][R28.64+0x30] ;  /* 0x000030141c1b7981 */ /* 0x000f28000c1e9900 */
[----:B------:R-:W4:Y:S01]  /*25c0*/  LDG.E.CONSTANT R25, desc[UR20][R28.64+0x38] ;  /* 0x000038141c197981 */ /* 0x000f22000c1e9900 */
[----:B0----5:R-:W-:-:S03]  /*25d0*/  FFMA R15, R23, R16, R15 ;  /* 0x00000010170f7223 */ /* 0x021fc6000000000f */
[----:B------:R-:W4:Y:S01]  /*25e0*/  LDG.E.CONSTANT R16, desc[UR20][R28.64+0x2c] ;  /* 0x00002c141c107981 */ /* 0x000f22000c1e9900 */
[----:B-1----:R-:W-:-:S03]  /*25f0*/  FFMA R8, R23, R19, R8 ;  /* 0x0000001317087223 */ /* 0x002fc60000000008 */
[----:B------:R-:W4:Y:S01]  /*2600*/  LDG.E.CONSTANT R19, desc[UR20][R28.64+0x28] ;  /* 0x000028141c137981 */ /* 0x000f22000c1e9900 */
[----:B------:R-:W-:-:S03]  /*2610*/  FFMA R10, R23, R24, R10 ;  /* 0x00000018170a7223 */ /* 0x000fc6000000000a */
[----:B------:R-:W4:Y:S01]  /*2620*/  LDG.E.CONSTANT R24, desc[UR20][R28.64+0x34] ;  /* 0x000034141c187981 */ /* 0x000f22000c1e9900 */
[----:B---3--:R-:W-:-:S03]  /*2630*/  FFMA R11, R23, R22, R11 ;  /* 0x00000016170b7223 */ /* 0x008fc6000000000b */
[----:B------:R-:W3:Y:S01]  /*2640*/  LDG.E.CONSTANT R22, desc[UR20][R28.64+0x3c] ;  /* 0x00003c141c167981 */ /* 0x000ee2000c1e9900 */
[C---:B--2---:R-:W-:Y:S01]  /*2650*/  FFMA R12, R23.reuse, R5, R12 ;  /* 0x00000005170c7223 */ /* 0x044fe2000000000c */
[C---:B----4-:R-:W-:Y:S01]  /*2660*/  FFMA R13, R23.reuse, R6, R13 ;  /* 0x00000006170d7223 */ /* 0x050fe2000000000d */
[C---:B------:R-:W-:Y:S01]  /*2670*/  FFMA R14, R23.reuse, R7, R14 ;  /* 0x00000007170e7223 */ /* 0x040fe2000000000e */
[C---:B------:R-:W-:Y:S02]  /*2680*/  FFMA R9, R23.reuse, R4, R9 ;  /* 0x0000000417097223 */ /* 0x040fe40000000009 */
[----:B------:R-:W0:Y:S02]  /*2690*/  LDS.128 R4, [UR12+0x20] ;  /* 0x0000200cff047984 */ /* 0x000e240008000c00 */
[C---:B0-----:R-:W-:Y:S01]  /*26a0*/  FFMA R4, R23.reuse, R17, R4 ;  /* 0x0000001117047223 */ /* 0x041fe20000000004 */
[----:B------:R-:W-:Y:S01]  /*26b0*/  FFMA R5, R23, R18, R5 ;  /* 0x0000001217057223 */ /* 0x000fe20000000005 */
[----:B------:R-:W-:Y:S04]  /*26c0*/  STS.128 [UR12], R12 ;  /* 0x0000000cff007988 */ /* 0x000fe80008000c0c */
[----:B------:R-:W-:Y:S01]  /*26d0*/  STS.128 [UR12+0x10], R8 ;  /* 0x00001008ff007988 */ /* 0x000fe20008000c0c */
[----:B------:R-:W-:-:S04]  /*26e0*/  UIADD3 UR7, UPT, UPT, UR7, 0x10, URZ ;  /* 0x0000001007077890 */ /* 0x000fc8000fffe0ff */
[----:B------:R-:W-:Y:S01]  /*26f0*/  UISETP.NE.AND UP2, UPT, UR7, UR8, UPT ;  /* 0x000000080700728c */ /* 0x000fe2000bf45270 */
[C---:B------:R-:W-:Y:S01]  /*2700*/  FFMA R7, R23.reuse, R16, R7 ;  /* 0x0000001017077223 */ /* 0x040fe20000000007 */
[C---:B------:R-:W-:Y:S02]  /*2710*/  FFMA R6, R23.reuse, R19, R6 ;  /* 0x0000001317067223 */ /* 0x040fe40000000006 */
[----:B------:R-:W0:Y:S04]  /*2720*/  LDS.128 R16, [UR12+0x30] ;  /* 0x0000300cff107984 */ /* 0x000e280008000c00 */
[----:B------:R1:W-:Y:S01]  /*2730*/  STS.128 [UR12+0x20], R4 ;  /* 0x00002004ff007988 */ /* 0x0003e20008000c0c */
[C---:B0-----:R-:W-:Y:S01]  /*2740*/  FFMA R16, R23.reuse, R27, R16 ;  /* 0x0000001b17107223 */ /* 0x041fe20000000010 */
[C---:B------:R-:W-:Y:S01]  /*2750*/  FFMA R17, R23.reuse, R24, R17 ;  /* 0x0000001817117223 */ /* 0x040fe20000000011 */
[C---:B------:R-:W-:Y:S01]  /*2760*/  FFMA R18, R23.reuse, R25, R18 ;  /* 0x0000001917127223 */ /* 0x040fe20000000012 */
[----:B---3--:R-:W-:-:S05]  /*2770*/  FFMA R19, R23, R22, R19 ;  /* 0x0000001617137223 */ /* 0x008fca0000000013 */
[----:B------:R1:W-:Y:S01]  /*2780*/  STS.128 [UR12+0x30], R16 ;  /* 0x00003010ff007988 */ /* 0x0003e20008000c0c */
[----:B------:R-:W-:Y:S05]  /*2790*/  BRA.U UP2, `(.L_x_26) ;  /* 0xfffffffd02387547 */ /* 0x000fea000b83ffff */
[----:B------:R-:W-:-:S05]  /*27a0*/  UMOV UR7, UR8 ;  /* 0x0000000800077c82 */ /* 0x000fca0008000000 */
.L_x_25:
[----:B------:R-:W-:Y:S05]  /*27b0*/  BRA.U !UP1, `(.L_x_27) ;  /* 0x0000000509b47547 */ /* 0x000fea000b800000 */
[----:B------:R-:W-:Y:S02]  /*27c0*/  UIADD3 UR12, UPT, UPT, UR11, -0x1, URZ ;  /* 0xffffffff0b0c7890 */ /* 0x000fe4000fffe0ff */
[----:B------:R-:W-:Y:S02]  /*27d0*/  UISETP.NE.AND UP3, UPT, UR27, URZ, UPT ;  /* 0x000000ff1b00728c */ /* 0x000fe4000bf65270 */
[----:B------:R-:W-:-:S09]  /*27e0*/  UISETP.GE.U32.AND UP2, UPT, UR12, 0x7, UPT ;  /* 0x000000070c00788c */ /* 0x000fd2000bf46070 */
[----:B------:R-:W-:Y:S05]  /*27f0*/  BRA.U !UP2, `(.L_x_28) ;  /* 0x000000010ab07547 */ /* 0x000fea000b800000 */
[----:B------:R-:W0:Y:S01]  /*2800*/  LDCU.64 UR18, c[0x0][0x390] ;  /* 0x00007200ff1277ac */ /* 0x000e220008000a00 */
[----:B------:R-:W-:-:S04]  /*2810*/  UIADD3 UR12, UP2, UPT, UR15, UR7, URZ ;  /* 0x000000070f0c7290 */ /* 0x000fc8000ff5e0ff */
[----:B------:R-:W-:Y:S02]  /*2820*/  UIADD3.X UR13, UPT, UPT, URZ, UR16, URZ, UP2, !UPT ;  /* 0x00000010ff0d7290 */ /* 0x000fe400097fe4ff */
[----:B0-----:R-:W-:-:S04]  /*2830*/  ULEA UR14, UP2, UR12, UR18, 0x2 ;  /* 0x000000120c0e7291 */ /* 0x001fc8000f8410ff */
[----:B------:R-:W-:Y:S02]  /*2840*/  ULEA.HI.X UR13, UR12, UR19, UR13, 0x2, UP2 ;  /* 0x000000130c0d7291 */ /* 0x000fe400090f140d */
[----:B-1--4-:R-:W-:-:S04]  /*2850*/  MOV R6, UR14 ;  /* 0x0000000e00067c02 */ /* 0x012fc80008000f00 */
[----:B------:R-:W-:-:S05]  /*2860*/  MOV R7, UR13 ;  /* 0x0000000d00077c02 */ /* 0x000fca0008000f00 */
[----:B------:R-:W4:Y:S04]  /*2870*/  LDG.E.CONSTANT R8, desc[UR20][R6.64] ;  /* 0x0000001406087981 */ /* 0x000f28000c1e9900 */
[----:B------:R-:W4:Y:S04]  /*2880*/  LDG.E.CONSTANT R12, desc[UR20][R6.64+0x4] ;  /* 0x00000414060c7981 */ /* 0x000f28000c1e9900 */
[----:B------:R-:W4:Y:S04]  /*2890*/  LDG.E.CONSTANT R14, desc[UR20][R6.64+0x8] ;  /* 0x00000814060e7981 */ /* 0x000f28000c1e9900 */
[----:B------:R-:W4:Y:S04]  /*28a0*/  LDG.E.CONSTANT R16, desc[UR20][R6.64+0xc] ;  /* 0x00000c1406107981 */ /* 0x000f28000c1e9900 */
[----:B------:R-:W4:Y:S04]  /*28b0*/  LDG.E.CONSTANT R18, desc[UR20][R6.64+0x10] ;  /* 0x0000101406127981 */ /* 0x000f28000c1e9900 */
[----:B---3--:R-:W3:Y:S04]  /*28c0*/  LDG.E.CONSTANT R22, desc[UR20][R6.64+0x14] ;  /* 0x0000141406167981 */ /* 0x008ee8000c1e9900 */
[----:B------:R-:W3:Y:S04]  /*28d0*/  LDG.E.CONSTANT R4, desc[UR20][R6.64+0x18] ;  /* 0x0000181406047981 */ /* 0x000ee8000c1e9900 */
[----:B------:R0:W3:Y:S01]  /*28e0*/  LDG.E.CONSTANT R24, desc[UR20][R6.64+0x1c] ;  /* 0x00001c1406187981 */ /* 0x0000e2000c1e9900 */
[----:B------:R-:W1:Y:S01]  /*28f0*/  S2UR UR13, SR_CgaCtaId ;  /* 0x00000000000d79c3 */ /* 0x000e620000008800 */
[----:B------:R-:W-:-:S02]  /*2900*/  UMOV UR12, 0x400 ;  /* 0x00000400000c7882 */ /* 0x000fc40000000000 */
[----:B-1----:R-:W-:-:S04]  /*2910*/  ULEA UR12, UR13, UR12, 0x18 ;  /* 0x0000000c0d0c7291 */ /* 0x002fc8000f8ec0ff */
[----:B------:R-:W-:Y:S02]  /*2920*/  ULEA UR12, UR7, UR12, 0x2 ;  /* 0x0000000c070c7291 */ /* 0x000fe4000f8e10ff */
[----:B------:R-:W-:-:S07]  /*2930*/  UIADD3 UR7, UPT, UPT, UR7, 0x8, URZ ;  /* 0x0000000807077890 */ /* 0x000fce000fffe0ff */
[----:B------:R-:W4:Y:S04]  /*2940*/  LDS R10, [UR12] ;  /* 0x0000000cff0a7984 */ /* 0x000f280008000800 */
[----:B------:R-:W1:Y:S04]  /*2950*/  LDS R9, [UR12+0x4] ;  /* 0x0000040cff097984 */ /* 0x000e680008000800 */
[----:B------:R-:W1:Y:S04]  /*2960*/  LDS R11, [UR12+0x8] ;  /* 0x0000080cff0b7984 */ /* 0x000e680008000800 */
[----:B------:R-:W1:Y:S04]  /*2970*/  LDS R26, [UR12+0xc] ;  /* 0x00000c0cff1a7984 */ /* 0x000e680008000800 */
[----:B--2---:R-:W2:Y:S04]  /*2980*/  LDS R5, [UR12+0x10] ;  /* 0x0000100cff057984 */ /* 0x004ea80008000800 */
[----:B------:R-:W3:Y:S04]  /*2990*/  LDS R13, [UR12+0x14] ;  /* 0x0000140cff0d7984 */ /* 0x000ee80008000800 */
[----:B0-----:R-:W0:Y:S04]  /*29a0*/  LDS R7, [UR12+0x18] ;  /* 0x0000180cff077984 */ /* 0x001e280008000800 */
[----:B------:R-:W0:Y:S01]  /*29b0*/  LDS R15, [UR12+0x1c] ;  /* 0x00001c0cff0f7984 */ /* 0x000e220008000800 */
[C---:B----45:R-:W-:Y:S01]  /*29c0*/  FFMA R8, R23.reuse, R8, R10 ;  /* 0x0000000817087223 */ /* 0x070fe2000000000a */
[----:B-1----:R-:W-:-:S04]  /*29d0*/  FFMA R12, R23, R12, R9 ;  /* 0x0000000c170c7223 */ /* 0x002fc80000000009 */
[----:B------:R1:W-:Y:S01]  /*29e0*/  STS [UR12], R8 ;  /* 0x00000008ff007988 */ /* 0x0003e2000800080c */
[----:B------:R-:W-:-:S03]  /*29f0*/  FFMA R14, R23, R14, R11 ;  /* 0x0000000e170e7223 */ /* 0x000fc6000000000b */
[----:B------:R1:W-:Y:S01]  /*2a00*/  STS [UR12+0x4], R12 ;  /* 0x0000040cff007988 */ /* 0x0003e2000800080c */
[----:B------:R-:W-:-:S03]  /*2a10*/  FFMA R16, R23, R16, R26 ;  /* 0x0000001017107223 */ /* 0x000fc6000000001a */
[----:B------:R1:W-:Y:S01]  /*2a20*/  STS [UR12+0x8], R14 ;  /* 0x0000080eff007988 */ /* 0x0003e2000800080c */
[----:B--2---:R-:W-:-:S03]  /*2a30*/  FFMA R5, R23, R18, R5 ;  /* 0x0000001217057223 */ /* 0x004fc60000000005 */
[----:B------:R1:W-:Y:S01]  /*2a40*/  STS [UR12+0xc], R16 ;  /* 0x00000c10ff007988 */ /* 0x0003e2000800080c */
[----:B---3--:R-:W-:-:S03]  /*2a50*/  FFMA R22, R23, R22, R13 ;  /* 0x0000001617167223 */ /* 0x008fc6000000000d */
[----:B------:R1:W-:Y:S01]  /*2a60*/  STS [UR12+0x10], R5 ;  /* 0x00001005ff007988 */ /* 0x0003e2000800080c */
[----:B0-----:R-:W-:-:S03]  /*2a70*/  FFMA R4, R23, R4, R7 ;  /* 0x0000000417047223 */ /* 0x001fc60000000007 */
[----:B------:R1:W-:Y:S01]  /*2a80*/  STS [UR12+0x14], R22 ;  /* 0x00001416ff007988 */ /* 0x0003e2000800080c */
[----:B------:R-:W-:-:S03]  /*2a90*/  FFMA R24, R23, R24, R15 ;  /* 0x0000001817187223 */ /* 0x000fc6000000000f */
[----:B------:R1:W-:Y:S04]  /*2aa0*/  STS [UR12+0x18], R4 ;  /* 0x00001804ff007988 */ /* 0x0003e8000800080c */
[----:B------:R1:W-:Y:S02]  /*2ab0*/  STS [UR12+0x1c], R24 ;  /* 0x00001c18ff007988 */ /* 0x0003e4000800080c */
.L_x_28:
        /* <DEDUP_REMOVED lines=10> */
[----:B-1-34-:R-:W-:-:S04]  /*2b60*/  MOV R4, UR18 ;  /* 0x0000001200047c02 */ /* 0x01afc80008000f00 */
[----:B--2---:R-:W-:-:S05]  /*2b70*/  MOV R5, UR13 ;  /* 0x0000000d00057c02 */ /* 0x004fca0008000f00 */
[----:B------:R-:W2:Y:S04]  /*2b80*/  LDG.E.CONSTANT R7, desc[UR20][R4.64] ;  /* 0x0000001404077981 */ /* 0x000ea8000c1e9900 */
[----:B------:R-:W3:Y:S04]  /*2b90*/  LDG.E.CONSTANT R9, desc[UR20][R4.64+0x4] ;  /* 0x0000041404097981 */ /* 0x000ee8000c1e9900 */
[----:B------:R-:W4:Y:S04]  /*2ba0*/  LDG.E.CONSTANT R11, desc[UR20][R4.64+0x8] ;  /* 0x00000814040b7981 */ /* 0x000f28000c1e9900 */
[----:B------:R4:W4:Y:S01]  /*2bb0*/  LDG.E.CONSTANT R13, desc[UR20][R4.64+0xc] ;  /* 0x00000c14040d7981 */ /* 0x000922000c1e9900 */
[----:B------:R-:W0:Y:S01]  /*2bc0*/  S2UR UR13, SR_CgaCtaId ;  /* 0x00000000000d79c3 */ /* 0x000e220000008800 */
[----:B------:R-:W-:-:S02]  /*2bd0*/  UMOV UR12, 0x400 ;  /* 0x00000400000c7882 */ /* 0x000fc40000000000 */
[----:B0-----:R-:W-:-:S04]  /*2be0*/  ULEA UR12, UR13, UR12, 0x18 ;  /* 0x0000000c0d0c7291 */ /* 0x001fc8000f8ec0ff */
[----:B------:R-:W-:Y:S02]  /*2bf0*/  ULEA UR12, UR7, UR12, 0x2 ;  /* 0x0000000c070c7291 */ /* 0x000fe4000f8e10ff */
[----:B------:R-:W-:-:S07]  /*2c00*/  UIADD3 UR7, UPT, UPT, UR7, 0x4, URZ ;  /* 0x0000000407077890 */ /* 0x000fce000fffe0ff */
[----:B------:R-:W2:Y:S04]  /*2c10*/  LDS R6, [UR12] ;  /* 0x0000000cff067984 */ /* 0x000ea80008000800 */
[----:B------:R-:W3:Y:S04]  /*2c20*/  LDS R8, [UR12+0x4] ;  /* 0x0000040cff087984 */ /* 0x000ee80008000800 */
[----:B------:R-:W4:Y:S04]  /*2c30*/  LDS R10, [UR12+0x8] ;  /* 0x0000080cff0a7984 */ /* 0x000f280008000800 */
[----:B------:R-:W0:Y:S01]  /*2c40*/  LDS R12, [UR12+0xc] ;  /* 0x00000c0cff0c7984 */ /* 0x000e220008000800 */
[C---:B--2--5:R-:W-:Y:S01]  /*2c50*/  FFMA R6, R23.reuse, R7, R6 ;  /* 0x0000000717067223 */ /* 0x064fe20000000006 */
[----:B---3--:R-:W-:-:S04]  /*2c60*/  FFMA R7, R23, R9, R8 ;  /* 0x0000000917077223 */ /* 0x008fc80000000008 */
[----:B------:R1:W-:Y:S01]  /*2c70*/  STS [UR12], R6 ;  /* 0x00000006ff007988 */ /* 0x0003e2000800080c */
[----:B----4-:R-:W-:-:S03]  /*2c80*/  FFMA R4, R23, R11, R10 ;  /* 0x0000000b17047223 */ /* 0x010fc6000000000a */
[----:B------:R1:W-:Y:S01]  /*2c90*/  STS [UR12+0x4], R7 ;  /* 0x00000407ff007988 */ /* 0x0003e2000800080c */
[----:B0-----:R-:W-:-:S03]  /*2ca0*/  FFMA R5, R23, R13, R12 ;  /* 0x0000000d17057223 */ /* 0x001fc6000000000c */
[----:B------:R1:W-:Y:S04]  /*2cb0*/  STS [UR12+0x8], R4 ;  /* 0x00000804ff007988 */ /* 0x0003e8000800080c */
[----:B------:R1:W-:Y:S02]  /*2cc0*/  STS [UR12+0xc], R5 ;  /* 0x00000c05ff007988 */ /* 0x0003e4000800080c */
.L_x_29:
        /* <DEDUP_REMOVED lines=8> */
[----:B------:R-:W2:Y:S01]  /*2d50*/  LDG.E.CONSTANT R6, desc[UR20][R4.64] ;  /* 0x0000001404067981 */ /* 0x000ea2000c1e9900 */
[----:B------:R-:W0:Y:S01]  /*2d60*/  S2UR UR13, SR_CgaCtaId ;  /* 0x00000000000d79c3 */ /* 0x000e220000008800 */
[----:B------:R-:W-:Y:S01]  /*2d70*/  UMOV UR12, 0x400 ;  /* 0x00000400000c7882 */ /* 0x000fe20000000000 */
[----:B------:R-:W-:Y:S02]  /*2d80*/  UISETP.NE.AND UP2, UPT, UR28, 0x1, UPT ;  /* 0x000000011c00788c */ /* 0x000fe4000bf45270 */
[----:B0-----:R-:W-:-:S04]  /*2d90*/  ULEA UR12, UR13, UR12, 0x18 ;  /* 0x0000000c0d0c7291 */ /* 0x001fc8000f8ec0ff */
[----:B------:R-:W-:-:S09]  /*2da0*/  ULEA UR7, UR7, UR12, 0x2 ;  /* 0x0000000c07077291 */ /* 0x000fd2000f8e10ff */
[----:B------:R-:W2:Y:S02]  /*2db0*/  LDS R8, [UR7] ;  /* 0x00000007ff087984 */ /* 0x000ea40008000800 */
[----:B--2--5:R-:W-:-:S05]  /*2dc0*/  FFMA R6, R23, R6, R8 ;  /* 0x0000000617067223 */ /* 0x024fca0000000008 */
[----:B------:R0:W-:Y:S01]  /*2dd0*/  STS [UR7], R6 ;  /* 0x00000006ff007988 */ /* 0x0001e20008000807 */
[----:B------:R-:W-:Y:S05]  /*2de0*/  BRA.U !UP2, `(.L_x_27) ;  /* 0x000000010a287547 */ /* 0x000fea000b800000 */
[----:B------:R-:W-:Y:S01]  /*2df0*/  UISETP.NE.AND UP2, UPT, UR28, 0x2, UPT ;  /* 0x000000021c00788c */ /* 0x000fe2000bf45270 */
[----:B0-----:R-:W2:Y:S04]  /*2e00*/  LDG.E.CONSTANT R6, desc[UR20][R4.64+0x4] ;  /* 0x0000041404067981 */ /* 0x001ea8000c1e9900 */
[----:B------:R-:W2:Y:S01]  /*2e10*/  LDS R10, [UR7+0x4] ;  /* 0x00000407ff0a7984 */ /* 0x000ea20008000800 */
[----:B------:R-:W-:-:S13]  /*2e20*/  PLOP3.LUT P0, PT, PT, PT, UP2, 0x80, 0x8 ;  /* 0x000000000008781c */ /* 0x000fda0003f0f028 */
[----:B------:R-:W3:Y:S04]  /*2e30*/  @P0 LDG.E.CONSTANT R8, desc[UR20][R4.64+0x8] ;  /* 0x0000081404080981 */ /* 0x000ee8000c1e9900 */
[----:B------:R-:W3:Y:S01]  /*2e40*/  @P0 LDS R7, [UR7+0x8] ;  /* 0x00000807ff070984 */ /* 0x000ee20008000800 */
[----:B--2---:R-:W-:-:S05]  /*2e50*/  FFMA R6, R23, R6, R10 ;  /* 0x0000000617067223 */ /* 0x004fca000000000a */
[----:B------:R0:W-:Y:S01]  /*2e60*/  STS [UR7+0x4], R6 ;  /* 0x00000406ff007988 */ /* 0x0001e20008000807 */
[----:B---3--:R-:W-:-:S05]  /*2e70*/  @P0 FFMA R8, R23, R8, R7 ;  /* 0x0000000817080223 */ /* 0x008fca0000000007 */
[----:B------:R0:W-:Y:S02]  /*2e80*/  @P0 STS [UR7+0x8], R8 ;  /* 0x00000808ff000988 */ /* 0x0001e40008000807 */
.L_x_27:
[----:B------:R-:W-:-:S04]  /*2e90*/  UIADD3 UR6, UPT, UPT, UR6, 0x1, URZ ;  /* 0x0000000106067890 */ /* 0x000fc8000fffe0ff */
[----:B------:R-:W-:-:S09]  /*2ea0*/  UISETP.NE.AND UP2, UPT, UR6, UR29, UPT ;  /* 0x0000001d0600728c */ /* 0x000fd2000bf45270 */
[----:B------:R-:W-:Y:S05]  /*2eb0*/  BRA.U UP2, `(.L_x_30) ;  /* 0xfffffff502387547 */ /* 0x000fea000b83ffff */
.L_x_19:
[----:B------:R-:W-:Y:S01]  /*2ec0*/  UIADD3 UR5, UPT, UPT, UR5, 0x1, URZ ;  /* 0x0000000105057890 */ /* 0x000fe2000fffe0ff */
[----:B------:R-:W-:Y:S01]  /*2ed0*/  IADD3 R3, PT, PT, R3, 0x1, RZ ;  /* 0x0000000103037810 */ /* 0x000fe20007ffe0ff */
[----:B------:R-:W-:Y:S01]  /*2ee0*/  UIADD3 UR6, UPT, UPT, UR10, UR30, URZ ;  /* 0x0000001e0a067290 */ /* 0x000fe2000fffe0ff */
[----:B------:R-:W-:Y:S01]  /*2ef0*/  IADD3 R20, PT, PT, R20, 0x1, RZ ;  /* 0x0000000114147810 */ /* 0x000fe20007ffe0ff */
[----:B------:R-:W-:Y:S01]  /*2f00*/  UIADD3 UR4, UPT, UPT, UR4, -UR30, URZ ;  /* 0x8000001e04047290 */ /* 0x000fe2000fffe0ff */
[----:B------:R-:W-:Y:S02]  /*2f10*/  MOV R9, R2 ;  /* 0x0000000200097202 */ /* 0x000fe40000000f00 */
[----:B------:R-:W-:-:S13]  /*2f20*/  ISETP.NE.AND P0, PT, R0, UR5, PT ;  /* 0x0000000500007c0c */ /* 0x000fda000bf05270 */
[----:B------:R-:W-:Y:S05]  /*2f30*/  @P0 BRA `(.L_x_31) ;  /* 0xffffffd800040947 */ /* 0x000fea000383ffff */
.L_x_6:
[----:B------:R-:W-:Y:S01]  /*2f40*/  IADD3 R0, PT, PT, R21, 0x1800000, RZ ;  /* 0x0180000015007810 */ /* 0x000fe20007ffe0ff */
[----:B------:R-:W0:Y:S03]  /*2f50*/  LDCU UR4, c[0x0][0x3ac] ;  /* 0x00007580ff0477ac */ /* 0x000e260008000800 */
[----:B------:R-:W-:-:S04]  /*2f60*/  LOP3.LUT R0, R0, 0x7f800000, RZ, 0xc0, !PT ;  /* 0x7f80000000007812 */ /* 0x000fc800078ec0ff */
[----:B------:R-:W-:Y:S01]  /*2f70*/  ISETP.GT.U32.AND P0, PT, R0, 0x1ffffff, PT ;  /* 0x01ffffff0000780c */ /* 0x000fe20003f04070 */
[----:B0-----:R-:W-:-:S12]  /*2f80*/  UISETP.GE.AND UP0, UPT, UR4, 0x1, UPT ;  /* 0x000000010400788c */ /* 0x001fd8000bf06270 */
[----:B------:R-:W-:Y:S05]  /*2f90*/  @P0 BRA `(.L_x_32) ;  /* 0x00000000000c0947 */ /* 0x000fea0003800000 */
[----:B------:R-:W-:-:S07]  /*2fa0*/  MOV R2, 0x2fc0 ;  /* 0x00002fc000027802 */ /* 0x000fce0000000f00 */
[----:B-12345:R-:W-:Y:S05]  /*2fb0*/  CALL.REL.NOINC `($__internal_0_$__cuda_sm20_rcp_rn_f32_slowpath) ;  /* 0x0000000c00d87944 */ /* 0x03efea0003c00000 */
[----:B------:R-:W-:Y:S05]  /*2fc0*/  BRA `(.L_x_33) ;  /* 0x0000000000107947 */ /* 0x000fea0003800000 */
.L_x_32:
[----:B------:R-:W0:Y:S02]  /*2fd0*/  MUFU.RCP R0, R21 ;  /* 0x0000001500007308 */ /* 0x000e240000001000 */
[----:B0-----:R-:W-:-:S04]  /*2fe0*/  FFMA R2, R0, R21, -1 ;  /* 0xbf80000000027423 */ /* 0x001fc80000000015 */
[----:B------:R-:W-:-:S04]  /*2ff0*/  FADD.FTZ R3, -R2, -RZ ;  /* 0x800000ff02037221 */ /* 0x000fc80000010100 */
[----:B------:R-:W-:-:S07]  /*3000*/  FFMA R0, R0, R3, R0 ;  /* 0x0000000300007223 */ /* 0x000fce0000000000 */
.L_x_33:
[----:B------:R-:W-:Y:S05]  /*3010*/  BRA.U !UP0, `(.L_x_34) ;  /* 0x0000000508b87547 */ /* 0x000fea000b800000 */
[----:B------:R-:W0:Y:S02]  /*3020*/  LDCU UR6, c[0x0][0x3ac] ;  /* 0x00007580ff0677ac */ /* 0x000e240008000800 */
[----:B0-----:R-:W-:Y:S02]  /*3030*/  UIADD3 UR4, UPT, UPT, UR6, -0x1, URZ ;  /* 0xffffffff06047890 */ /* 0x001fe4000fffe0ff */
[----:B------:R-:W-:Y:S02]  /*3040*/  ULOP3.LUT UR8, UR6, 0xf, URZ, 0xc0, !UPT ;  /* 0x0000000f06087892 */ /* 0x000fe4000f8ec0ff */
[----:B------:R-:W-:Y:S02]  /*3050*/  UISETP.GE.U32.AND UP0, UPT, UR4, 0xf, UPT ;  /* 0x0000000f0400788c */ /* 0x000fe4000bf06070 */
[----:B------:R-:W-:Y:S01]  /*3060*/  UISETP.NE.AND UP1, UPT, UR8, URZ, UPT ;  /* 0x000000ff0800728c */ /* 0x000fe2000bf25270 */
[----:B------:R-:W-:-:S06]  /*3070*/  UMOV UR4, URZ ;  /* 0x000000ff00047c82 */ /* 0x000fcc0008000000 */
[----:B------:R-:W-:Y:S05]  /*3080*/  BRA.U !UP0, `(.L_x_35) ;  /* 0x0000000108887547 */ /* 0x000fea000b800000 */
[----:B------:R-:W0:Y:S01]  /*3090*/  S2UR UR7, SR_CgaCtaId ;  /* 0x00000000000779c3 */ /* 0x000e220000008800 */
[----:B------:R-:W-:Y:S01]  /*30a0*/  UMOV UR5, 0x400 ;  /* 0x0000040000057882 */ /* 0x000fe20000000000 */
[----:B------:R-:W-:Y:S02]  /*30b0*/  ULOP3.LUT UR4, UR6, 0x7ffffff0, URZ, 0xc0, !UPT ;  /* 0x7ffffff006047892 */ /* 0x000fe4000f8ec0ff */
[----:B0-----:R-:W-:Y:S02]  /*30c0*/  ULEA UR5, UR7, UR5, 0x18 ;  /* 0x0000000507057291 */ /* 0x001fe4000f8ec0ff */
[----:B------:R-:W-:Y:S02]  /*30d0*/  UIADD3 UR7, UPT, UPT, -UR4, URZ, URZ ;  /* 0x000000ff04077290 */ /* 0x000fe4000fffe1ff */
[----:B------:R-:W-:-:S12]  /*30e0*/  UIADD3 UR5, UPT, UPT, UR5, 0x20, URZ ;  /* 0x0000002005057890 */ /* 0x000fd8000fffe0ff */
.L_x_36:
[----:B01----:R-:W0:Y:S01]  /*30f0*/  LDS.128 R16, [UR5+-0x20] ;  /* 0xffffe005ff107984 */ /* 0x003e220008000c00 */
[----:B------:R-:W-:-:S03]  /*3100*/  UIADD3 UR7, UPT, UPT, UR7, 0x10, URZ ;  /* 0x0000001007077890 */ /* 0x000fc6000fffe0ff */
[----:B------:R-:W1:Y:S01]  /*3110*/  LDS.128 R24, [UR5+-0x10] ;  /* 0xfffff005ff187984 */ /* 0x000e620008000c00 */
[----:B------:R-:W-:-:S03]  /*3120*/  UISETP.NE.AND UP0, UPT, UR7, URZ, UPT ;  /* 0x000000ff0700728c */ /* 0x000fc6000bf05270 */
[----:B--234-:R-:W2:Y:S04]  /*3130*/  LDS.128 R4, [UR5] ;  /* 0x00000005ff047984 */ /* 0x01cea80008000c00 */
[----:B------:R-:W3:Y:S01]  /*3140*/  LDS.128 R12, [UR5+0x10] ;  /* 0x00001005ff0c7984 */ /* 0x000ee20008000c00 */
[-C--:B0-----:R-:W-:Y:S01]  /*3150*/  FMUL R16, R16, R0.reuse ;  /* 0x0000000010107220 */ /* 0x081fe20000400000 */
[-C--:B------:R-:W-:Y:S01]  /*3160*/  FMUL R17, R17, R0.reuse ;  /* 0x0000000011117220 */ /* 0x080fe20000400000 */
[-C--:B------:R-:W-:Y:S01]  /*3170*/  FMUL R18, R18, R0.reuse ;  /* 0x0000000012127220 */ /* 0x080fe20000400000 */
[-C--:B------:R-:W-:Y:S01]  /*3180*/  FMUL R19, R19, R0.reuse ;  /* 0x0000000013137220 */ /* 0x080fe20000400000 */
[-C--:B-1----:R-:W-:Y:S01]  /*3190*/  FMUL R24, R24, R0.reuse ;  /* 0x0000000018187220 */ /* 0x082fe20000400000 */
[-C--:B------:R-:W-:Y:S01]  /*31a0*/  FMUL R25, R25, R0.reuse ;  /* 0x0000000019197220 */ /* 0x080fe20000400000 */
[-C--:B------:R-:W-:Y:S01]  /*31b0*/  FMUL R26, R26, R0.reuse ;  /* 0x000000001a1a7220 */ /* 0x080fe20000400000 */
[-C--:B------:R-:W-:Y:S01]  /*31c0*/  FMUL R27, R27, R0.reuse ;  /* 0x000000001b1b7220 */ /* 0x080fe20000400000 */
[-C--:B--2---:R-:W-:Y:S01]  /*31d0*/  FMUL R4, R4, R0.reuse ;  /* 0x0000000004047220 */ /* 0x084fe20000400000 */
[-C--:B------:R-:W-:Y:S01]  /*31e0*/  FMUL R5, R5, R0.reuse ;  /* 0x0000000005057220 */ /* 0x080fe20000400000 */
[-C--:B------:R-:W-:Y:S01]  /*31f0*/  FMUL R6, R6, R0.reuse ;  /* 0x0000000006067220 */ /* 0x080fe20000400000 */
[-C--:B------:R-:W-:Y:S01]  /*3200*/  FMUL R7, R7, R0.reuse ;  /* 0x0000000007077220 */ /* 0x080fe20000400000 */
[-C--:B---3--:R-:W-:Y:S01]  /*3210*/  FMUL R12, R12, R0.reuse ;  /* 0x000000000c0c7220 */ /* 0x088fe20000400000 */
[-C--:B------:R-:W-:Y:S01]  /*3220*/  FMUL R13, R13, R0.reuse ;  /* 0x000000000d0d7220 */ /* 0x080fe20000400000 */
[-C--:B------:R-:W-:Y:S01]  /*3230*/  FMUL R14, R14, R0.reuse ;  /* 0x000000000e0e7220 */ /* 0x080fe20000400000 */
[----:B------:R-:W-:Y:S01]  /*3240*/  FMUL R15, R15, R0 ;  /* 0x000000000f0f7220 */ /* 0x000fe20000400000 */
[----:B------:R0:W-:Y:S04]  /*3250*/  STS.128 [UR5+-0x20], R16 ;  /* 0xffffe010ff007988 */ /* 0x0001e80008000c05 */
[----:B------:R0:W-:Y:S04]  /*3260*/  STS.128 [UR5+-0x10], R24 ;  /* 0xfffff018ff007988 */ /* 0x0001e80008000c05 */
[----:B------:R0:W-:Y:S04]  /*3270*/  STS.128 [UR5], R4 ;  /* 0x00000004ff007988 */ /* 0x0001e80008000c05 */
[----:B------:R0:W-:Y:S01]  /*3280*/  STS.128 [UR5+0x10], R12 ;  /* 0x0000100cff007988 */ /* 0x0001e20008000c05 */
[----:B------:R-:W-:Y:S01]  /*3290*/  UIADD3 UR5, UPT, UPT, UR5, 0x40, URZ ;  /* 0x0000004005057890 */ /* 0x000fe2000fffe0ff */
[----:B------:R-:W-:Y:S11]  /*32a0*/  BRA.U UP0, `(.L_x_36) ;  /* 0xfffffffd00907547 */ /* 0x000ff6000b83ffff */
.L_x_35:
        /* <DEDUP_REMOVED lines=10> */
[----:B-12-4-:R-:W0:Y:S04]  /*3350*/  LDS R5, [UR5+0x4] ;  /* 0x00000405ff057984 */ /* 0x016e280008000800 */
[----:B------:R-:W1:Y:S04]  /*3360*/  LDS R3, [UR5] ;  /* 0x00000005ff037984 */ /* 0x000e680008000800 */
[----:B------:R-:W3:Y:S04]  /*3370*/  LDS R11, [UR5+0x8] ;  /* 0x00000805ff0b7984 */ /* 0x000ee80008000800 */
[----:B------:R-:W2:Y:S04]  /*3380*/  LDS R13, [UR5+0xc] ;  /* 0x00000c05ff0d7984 */ /* 0x000ea80008000800 */
[----:B------:R-:W4:Y:S04]  /*3390*/  LDS R7, [UR5+0x10] ;  /* 0x00001005ff077984 */ /* 0x000f280008000800 */
[----:B------:R-:W4:Y:S04]  /*33a0*/  LDS R15, [UR5+0x14] ;  /* 0x00001405ff0f7984 */ /* 0x000f280008000800 */
[----:B------:R-:W4:Y:S04]  /*33b0*/  LDS R17, [UR5+0x18] ;  /* 0x00001805ff117984 */ /* 0x000f280008000800 */
[----:B------:R-:W4:Y:S01]  /*33c0*/  LDS R19, [UR5+0x1c] ;  /* 0x00001c05ff137984 */ /* 0x000f220008000800 */
[----:B0-----:R-:W-:Y:S01]  /*33d0*/  FMUL R2, R0, R5 ;  /* 0x0000000500027220 */ /* 0x001fe20000400000 */
[----:B-1----:R-:W-:-:S04]  /*33e0*/  FMUL R3, R3, R0 ;  /* 0x0000000003037220 */ /* 0x002fc80000400000 */
[----:B------:R0:W-:Y:S01]  /*33f0*/  STS [UR5+0x4], R2 ;  /* 0x00000402ff007988 */ /* 0x0001e20008000805 */
[----:B---3--:R-:W-:-:S03]  /*3400*/  FMUL R4, R0, R11 ;  /* 0x0000000b00047220 */ /* 0x008fc60000400000 */
[----:B------:R0:W-:Y:S01]  /*3410*/  STS [UR5], R3 ;  /* 0x00000003ff007988 */ /* 0x0001e20008000805 */
[----:B--2---:R-:W-:-:S03]  /*3420*/  FMUL R5, R0, R13 ;  /* 0x0000000d00057220 */ /* 0x004fc60000400000 */
[----:B------:R0:W-:Y:S01]  /*3430*/  STS [UR5+0x8], R4 ;  /* 0x00000804ff007988 */ /* 0x0001e20008000805 */
[----:B----4-:R-:W-:-:S03]  /*3440*/  FMUL R7, R7, R0 ;  /* 0x0000000007077220 */ /* 0x010fc60000400000 */
[----:B------:R0:W-:Y:S01]  /*3450*/  STS [UR5+0xc], R5 ;  /* 0x00000c05ff007988 */ /* 0x0001e20008000805 */
[----:B------:R-:W-:-:S03]  /*3460*/  FMUL R6, R0, R15 ;  /* 0x0000000f00067220 */ /* 0x000fc60000400000 */
[----:B------:R0:W-:Y:S01]  /*3470*/  STS [UR5+0x10], R7 ;  /* 0x00001007ff007988 */ /* 0x0001e20008000805 */
[----:B------:R-:W-:-:S03]  /*3480*/  FMUL R8, R0, R17 ;  /* 0x0000001100087220 */ /* 0x000fc60000400000 */
[----:B------:R0:W-:Y:S01]  /*3490*/  STS [UR5+0x14], R6 ;  /* 0x00001406ff007988 */ /* 0x0001e20008000805 */
[----:B------:R-:W-:-:S03]  /*34a0*/  FMUL R10, R0, R19 ;  /* 0x00000013000a7220 */ /* 0x000fc60000400000 */
[----:B------:R0:W-:Y:S04]  /*34b0*/  STS [UR5+0x18], R8 ;  /* 0x00001808ff007988 */ /* 0x0001e80008000805 */
[----:B------:R0:W-:Y:S02]  /*34c0*/  STS [UR5+0x1c], R10 ;  /* 0x00001c0aff007988 */ /* 0x0001e40008000805 */
.L_x_37:
        /* <DEDUP_REMOVED lines=13> */
[----:B------:R-:W2:Y:S01]  /*35a0*/  LDS R11, [UR6+0xc] ;  /* 0x00000c06ff0b7984 */ /* 0x000ea20008000800 */
[----:B0-----:R-:W-:Y:S01]  /*35b0*/  FMUL R2, R0, R5 ;  /* 0x0000000500027220 */ /* 0x001fe20000400000 */
[----:B-1----:R-:W-:-:S04]  /*35c0*/  FMUL R3, R3, R0 ;  /* 0x0000000003037220 */ /* 0x002fc80000400000 */
[----:B------:R0:W-:Y:S01]  /*35d0*/  STS [UR6+0x4], R2 ;  /* 0x00000402ff007988 */ /* 0x0001e20008000806 */
[----:B---3--:R-:W-:-:S03]  /*35e0*/  FMUL R4, R0, R7 ;  /* 0x0000000700047220 */ /* 0x008fc60000400000 */
[----:B------:R0:W-:Y:S01]  /*35f0*/  STS [UR6], R3 ;  /* 0x00000003ff007988 */ /* 0x0001e20008000806 */
[----:B--2---:R-:W-:-:S03]  /*3600*/  FMUL R5, R0, R11 ;  /* 0x0000000b00057220 */ /* 0x004fc60000400000 */
[----:B------:R0:W-:Y:S04]  /*3610*/  STS [UR6+0x8], R4 ;  /* 0x00000804ff007988 */ /* 0x0001e80008000806 */
[----:B------:R0:W-:Y:S02]  /*3620*/  STS [UR6+0xc], R5 ;  /* 0x00000c05ff007988 */ /* 0x0001e40008000806 */
.L_x_38:
[----:B------:R-:W-:Y:S05]  /*3630*/  BRA.U !UP1, `(.L_x_34) ;  /* 0x0000000109307547 */ /* 0x000fea000b800000 */
[----:B------:R-:W1:Y:S01]  /*3640*/  S2UR UR7, SR_CgaCtaId ;  /* 0x00000000000779c3 */ /* 0x000e620000008800 */
[----:B------:R-:W-:Y:S01]  /*3650*/  UMOV UR6, 0x400 ;  /* 0x0000040000067882 */ /* 0x000fe20000000000 */
[----:B------:R-:W-:Y:S02]  /*3660*/  UIADD3 UR5, UPT, UPT, -UR5, URZ, URZ ;  /* 0x000000ff05057290 */ /* 0x000fe4000fffe1ff */
[----:B-1----:R-:W-:-:S04]  /*3670*/  ULEA UR6, UR7, UR6, 0x18 ;  /* 0x0000000607067291 */ /* 0x002fc8000f8ec0ff */
[----:B------:R-:W-:-:S12]  /*3680*/  ULEA UR4, UR4, UR6, 0x2 ;  /* 0x0000000604047291 */ /* 0x000fd8000f8e10ff */
.L_x_39:
[----:B0-----:R-:W0:Y:S01]  /*3690*/  LDS R3, [UR4] ;  /* 0x00000004ff037984 */ /* 0x001e220008000800 */
[----:B------:R-:W-:-:S04]  /*36a0*/  UIADD3 UR5, UPT, UPT, UR5, 0x1, URZ ;  /* 0x0000000105057890 */ /* 0x000fc8000fffe0ff */
[----:B------:R-:W-:Y:S01]  /*36b0*/  UISETP.NE.AND UP0, UPT, UR5, URZ, UPT ;  /* 0x000000ff0500728c */ /* 0x000fe2000bf05270 */
[----:B0-----:R-:W-:-:S05]  /*36c0*/  FMUL R3, R3, R0 ;  /* 0x0000000003037220 */ /* 0x001fca0000400000 */
[----:B------:R0:W-:Y:S01]  /*36d0*/  STS [UR4], R3 ;  /* 0x00000003ff007988 */ /* 0x0001e20008000804 */
[----:B------:R-:W-:Y:S02]  /*36e0*/  UIADD3 UR4, UPT, UPT, UR4, 0x4, URZ ;  /* 0x0000000404047890 */ /* 0x000fe4000fffe0ff */
[----:B------:R-:W-:Y:S10]  /*36f0*/  BRA.U UP0, `(.L_x_39) ;  /* 0xfffffffd00e47547 */ /* 0x000ff4000b83ffff */
.L_x_34:
[C---:B------:R-:W-:Y:S01]  /*3700*/  FSETP.GEU.AND P0, PT, R21.reuse, 1.175494350822287508e-38, PT ;  /* 0x008000001500780b */ /* 0x040fe20003f0e000 */
[----:B0-----:R-:W-:Y:S01]  /*3710*/  HFMA2 R3, -RZ, RZ, 1.5048828125, 33.21875 ;  /* 0x3e055027ff037431 */ /* 0x001fe200000001ff */
[----:B------:R-:W0:Y:S11]  /*3720*/  LDCU UR8, c[0x0][0x3ac] ;  /* 0x00007580ff0877ac */ /* 0x000e360008000800 */
[----:B------:R-:W-:-:S05]  /*3730*/  @!P0 FMUL R21, R21, 8388608 ;  /* 0x4b00000015158820 */ /* 0x000fca0000400000 */
[----:B------:R-:W-:Y:S01]  /*3740*/  IADD3 R0, PT, PT, R21, -0x3f2aaaab, RZ ;  /* 0xc0d5555515007810 */ /* 0x000fe20007ffe0ff */
[----:B0-----:R-:W-:-:S03]  /*3750*/  UISETP.GE.AND UP0, UPT, UR8, 0x1, UPT ;  /* 0x000000010800788c */ /* 0x001fc6000bf06270 */
[----:B------:R-:W-:-:S04]  /*3760*/  LOP3.LUT R2, R0, 0xff800000, RZ, 0xc0, !PT ;  /* 0xff80000000027812 */ /* 0x000fc800078ec0ff */
[----:B------:R-:W-:-:S05]  /*3770*/  IADD3 R0, PT, PT, R21, -R2, RZ ;  /* 0x8000000215007210 */ /* 0x000fca0007ffe0ff */
[----:B-1-34-:R-:W-:Y:S01]  /*3780*/  FADD R4, R0, -1 ;  /* 0xbf80000000047421 */ /* 0x01afe20000000000 */
[----:B------:R-:W-:Y:S02]  /*3790*/  FSEL R0, RZ, -23, P0 ;  /* 0xc1b80000ff007808 */ /* 0x000fe40000000000 */
[----:B------:R-:W-:Y:S01]  /*37a0*/  ISETP.GT.U32.AND P0, PT, R21, 0x7f7fffff, PT ;  /* 0x7f7fffff1500780c */ /* 0x000fe20003f04070 */
[----:B------:R-:W-:-:S04]  /*37b0*/  FFMA R3, R4, -R3, 0.14084610342979431152 ;  /* 0x3e1039f604037423 */ /* 0x000fc80000000803 */
[----:B------:R-:W-:-:S04]  /*37c0*/  FFMA R3, R4, R3, -0.12148627638816833496 ;  /* 0xbdf8cdcc04037423 */ /* 0x000fc80000000003 */
[----:B------:R-:W-:-:S04]  /*37d0*/  FFMA R3, R4, R3, 0.13980610668659210205 ;  /* 0x3e0f295504037423 */ /* 0x000fc80000000003 */
[----:B------:R-:W-:-:S04]  /*37e0*/  FFMA R3, R4, R3, -0.16684235632419586182 ;  /* 0xbe2ad8b904037423 */ /* 0x000fc80000000003 */
[----:B------:R-:W-:-:S04]  /*37f0*/  FFMA R3, R4, R3, 0.20012299716472625732 ;  /* 0x3e4ced0b04037423 */ /* 0x000fc80000000003 */
[----:B------:R-:W-:-:S04]  /*3800*/  FFMA R3, R4, R3, -0.24999669194221496582 ;  /* 0xbe7fff2204037423 */ /* 0x000fc80000000003 */
[----:B------:R-:W-:-:S04]  /*3810*/  FFMA R3, R4, R3, 0.33333182334899902344 ;  /* 0x3eaaaa7804037423 */ /* 0x000fc80000000003 */
[C---:B--2---:R-:W-:Y:S01]  /*3820*/  FFMA R5, R4.reuse, R3, -0.5 ;  /* 0xbf00000004057423 */ /* 0x044fe20000000003 */
[----:B------:R-:W-:Y:S02]  /*3830*/  I2FP.F32.S32 R3, R2 ;  /* 0x0000000200037245 */ /* 0x000fe40000201400 */
[----:B------:R-:W-:Y:S01]  /*3840*/  MOV R2, 0x7f800000 ;  /* 0x7f80000000027802 */ /* 0x000fe20000000f00 */
[C---:B------:R-:W-:Y:S02]  /*3850*/  FMUL R5, R4.reuse, R5 ;  /* 0x0000000504057220 */ /* 0x040fe40000400000 */
[----:B------:R-:W-:Y:S02]  /*3860*/  FFMA R0, R3, 1.1920928955078125e-07, R0 ;  /* 0x3400000003007823 */ /* 0x000fe40000000000 */
[----:B------:R-:W-:-:S04]  /*3870*/  FFMA R5, R4, R5, R4 ;  /* 0x0000000504057223 */ /* 0x000fc80000000004 */
[----:B------:R-:W-:Y:S01]  /*3880*/  FFMA R0, R0, 0.69314718246459960938, R5 ;  /* 0x3f31721800007823 */ /* 0x000fe20000000005 */
[C---:B------:R-:W-:Y:S01]  /*3890*/  @P0 FFMA R0, R21.reuse, R2, +INF ;  /* 0x7f80000015000423 */ /* 0x040fe20000000002 */
[----:B------:R-:W-:-:S04]  /*38a0*/  FSETP.NEU.AND P0, PT, R21, RZ, PT ;  /* 0x000000ff1500720b */ /* 0x000fc80003f0d000 */
[----:B------:R-:W-:-:S05]  /*38b0*/  FSEL R0, R0, -INF , P0 ;  /* 0xff80000000007808 */ /* 0x000fca0000000000 */
[----:B------:R-:W-:Y:S01]  /*38c0*/  FADD R15, R0, R9 ;  /* 0x00000009000f7221 */ /* 0x000fe20000000000 */
[----:B------:R-:W-:Y:S06]  /*38d0*/  BRA.U !UP0, `(.L_x_40) ;  /* 0x0000000508787547 */ /* 0x000fec000b800000 */
[----:B------:R-:W-:Y:S02]  /*38e0*/  UIADD3 UR4, UPT, UPT, UR8, -0x1, URZ ;  /* 0xffffffff08047890 */ /* 0x000fe4000fffe0ff */
[----:B------:R-:W-:Y:S02]  /*38f0*/  ULOP3.LUT UR10, UR8, 0x7, URZ, 0xc0, !UPT ;  /* 0x00000007080a7892 */ /* 0x000fe4000f8ec0ff */
[----:B------:R-:W-:Y:S02]  /*3900*/  UISETP.GE.U32.AND UP0, UPT, UR4, 0x7, UPT ;  /* 0x000000070400788c */ /* 0x000fe4000bf06070 */
[----:B------:R-:W-:Y:S01]  /*3910*/  UISETP.NE.AND UP1, UPT, UR10, URZ, UPT ;  /* 0x000000ff0a00728c */ /* 0x000fe2000bf25270 */
[----:B------:R-:W-:-:S06]  /*3920*/  UMOV UR4, URZ ;  /* 0x000000ff00047c82 */ /* 0x000fcc0008000000 */
[----:B------:R-:W-:Y:S05]  /*3930*/  BRA.U !UP0, `(.L_x_41) ;  /* 0x00000001087c7547 */ /* 0x000fea000b800000 */
[----:B------:R-:W0:Y:S01]  /*3940*/  LDCU.64 UR6, c[0x0][0x398] ;  /* 0x00007300ff0677ac */ /* 0x000e220008000a00 */
[----:B------:R-:W1:Y:S01]  /*3950*/  S2UR UR9, SR_CgaCtaId ;  /* 0x00000000000979c3 */ /* 0x000e620000008800 */
[----:B------:R-:W-:Y:S01]  /*3960*/  UMOV UR5, 0x400 ;  /* 0x0000040000057882 */ /* 0x000fe20000000000 */
[----:B------:R-:W-:Y:S02]  /*3970*/  ULOP3.LUT UR4, UR8, 0x7ffffff8, URZ, 0xc0, !UPT ;  /* 0x7ffffff808047892 */ /* 0x000fe4000f8ec0ff */
[----:B0-----:R-:W-:-:S04]  /*3980*/  ULEA UR6, UP0, UR23, UR6, 0x2 ;  /* 0x0000000617067291 */ /* 0x001fc8000f8010ff */
[----:B------:R-:W-:Y:S02]  /*3990*/  ULEA.HI.X UR7, UR23, UR7, UR24, 0x2, UP0 ;  /* 0x0000000717077291 */ /* 0x000fe400080f1418 */
[----:B------:R-:W-:Y:S02]  /*39a0*/  UIADD3 UR6, UP0, UPT, UR6, 0x10, URZ ;  /* 0x0000001006067890 */ /* 0x000fe4000ff1e0ff */
[----:B-1----:R-:W-:Y:S02]  /*39b0*/  ULEA UR5, UR9, UR5, 0x18 ;  /* 0x0000000509057291 */ /* 0x002fe4000f8ec0ff */
[----:B------:R-:W-:Y:S02]  /*39c0*/  UIADD3.X UR7, UPT, UPT, URZ, UR7, URZ, UP0, !UPT ;  /* 0x00000007ff077290 */ /* 0x000fe400087fe4ff */
[----:B------:R-:W-:Y:S01]  /*39d0*/  MOV R0, UR6 ;  /* 0x0000000600007c02 */ /* 0x000fe20008000f00 */
[----:B------:R-:W-:Y:S02]  /*39e0*/  UIADD3 UR9, UPT, UPT, -UR4, URZ, URZ ;  /* 0x000000ff04097290 */ /* 0x000fe4000fffe1ff */
[----:B------:R-:W-:Y:S01]  /*39f0*/  UIADD3 UR5, UPT, UPT, UR5, 0x10, URZ ;  /* 0x0000001005057890 */ /* 0x000fe2000fffe0ff */
[----:B------:R-:W-:-:S11]  /*3a00*/  MOV R13, UR7 ;  /* 0x00000007000d7c02 */ /* 0x000fd60008000f00 */
.L_x_42:
[----:B0-----:R-:W0:Y:S01]  /*3a10*/  LDS.128 R4, [UR5+-0x10] ;  /* 0xfffff005ff047984 */ /* 0x001e220008000c00 */
[----:B------:R-:W-:Y:S01]  /*3a20*/  MOV R2, R0 ;  /* 0x0000000000027202 */ /* 0x000fe20000000f00 */
[----:B------:R-:W-:Y:S01]  /*3a30*/  UIADD3 UR9, UPT, UPT, UR9, 0x8, URZ ;  /* 0x0000000809097890 */ /* 0x000fe2000fffe0ff */
[----:B------:R-:W-:Y:S01]  /*3a40*/  MOV R3, R13 ;  /* 0x0000000d00037202 */ /* 0x000fe20000000f00 */
[----:B------:R-:W1:Y:S01]  /*3a50*/  LDS.128 R8, [UR5] ;  /* 0x00000005ff087984 */ /* 0x000e620008000c00 */
[----:B------:R-:W-:Y:S01]  /*3a60*/  IADD3 R0, P0, PT, R2, 0x20, RZ ;  /* 0x0000002002007810 */ /* 0x000fe20007f1e0ff */
[----:B------:R-:W-:Y:S02]  /*3a70*/  UISETP.NE.AND UP0, UPT, UR9, URZ, UPT ;  /* 0x000000ff0900728c */ /* 0x000fe4000bf05270 */
[----:B------:R-:W-:Y:S01]  /*3a80*/  UIADD3 UR5, UPT, UPT, UR5, 0x20, URZ ;  /* 0x0000002005057890 */ /* 0x000fe2000fffe0ff */
[----:B------:R-:W-:Y:S01]  /*3a90*/  IADD3.X R13, PT, PT, RZ, R3, RZ, P0, !PT ;  /* 0x00000003ff0d7210 */ /* 0x000fe200007fe4ff */
[----:B0-----:R0:W-:Y:S04]  /*3aa0*/  STG.E desc[UR20][R2.64+-0x10], R4 ;  /* 0xfffff00402007986 */ /* 0x0011e8000c101914 */
[----:B------:R0:W-:Y:S04]  /*3ab0*/  STG.E desc[UR20][R2.64+-0xc], R5 ;  /* 0xfffff40502007986 */ /* 0x0001e8000c101914 */
[----:B------:R0:W-:Y:S04]  /*3ac0*/  STG.E desc[UR20][R2.64+-0x8], R6 ;  /* 0xfffff80602007986 */ /* 0x0001e8000c101914 */
[----:B------:R0:W-:Y:S04]  /*3ad0*/  STG.E desc[UR20][R2.64+-0x4], R7 ;  /* 0xfffffc0702007986 */ /* 0x0001e8000c101914 */
[----:B-1----:R0:W-:Y:S04]  /*3ae0*/  STG.E desc[UR20][R2.64], R8 ;  /* 0x0000000802007986 */ /* 0x0021e8000c101914 */
[----:B------:R0:W-:Y:S04]  /*3af0*/  STG.E desc[UR20][R2.64+0x4], R9 ;  /* 0x0000040902007986 */ /* 0x0001e8000c101914 */
[----:B------:R0:W-:Y:S04]  /*3b00*/  STG.E desc[UR20][R2.64+0x8], R10 ;  /* 0x0000080a02007986 */ /* 0x0001e8000c101914 */
[----:B------:R0:W-:Y:S01]  /*3b10*/  STG.E desc[UR20][R2.64+0xc], R11 ;  /* 0x00000c0b02007986 */ /* 0x0001e2000c101914 */
[----:B------:R-:W-:Y:S05]  /*3b20*/  BRA.U UP0, `(.L_x_42) ;  /* 0xfffffffd00b87547 */ /* 0x000fea000b83ffff */
.L_x_41:
[----:B------:R-:W-:Y:S05]  /*3b30*/  BRA.U !UP1, `(.L_x_40) ;  /* 0x0000000109e07547 */ /* 0x000fea000b800000 */
[----:B------:R-:W-:Y:S02]  /*3b40*/  UISETP.GE.U32.AND UP0, UPT, UR10, 0x4, UPT ;  /* 0x000000040a00788c */ /* 0x000fe4000bf06070 */
[----:B------:R-:W-:-:S04]  /*3b50*/  ULOP3.LUT UR9, UR8, 0x3, URZ, 0xc0, !UPT ;  /* 0x0000000308097892 */ /* 0x000fc8000f8ec0ff */
[----:B------:R-:W-:-:S03]  /*3b60*/  UISETP.NE.AND UP1, UPT, UR9, URZ, UPT ;  /* 0x000000ff0900728c */ /* 0x000fc6000bf25270 */
[----:B------:R-:W-:Y:S08]  /*3b70*/  BRA.U !UP0, `(.L_x_43) ;  /* 0x0000000108487547 */ /* 0x000ff0000b800000 */
[----:B------:R-:W1:Y:S01]  /*3b80*/  S2UR UR6, SR_CgaCtaId ;  /* 0x00000000000679c3 */ /* 0x000e620000008800 */
[----:B------:R-:W-:Y:S01]  /*3b90*/  UMOV UR5, 0x400 ;  /* 0x0000040000057882 */ /* 0x000fe20000000000 */
[----:B------:R-:W2:Y:S01]  /*3ba0*/  LDCU.64 UR10, c[0x0][0x398] ;  /* 0x00007300ff0a77ac */ /* 0x000ea20008000a00 */
[----:B-1----:R-:W-:-:S04]  /*3bb0*/  ULEA UR5, UR6, UR5, 0x18 ;  /* 0x0000000506057291 */ /* 0x002fc8000f8ec0ff */
[----:B------:R-:W-:-:S09]  /*3bc0*/  ULEA UR5, UR4, UR5, 0x2 ;  /* 0x0000000504057291 */ /* 0x000fd2000f8e10ff */
[----:B0-----:R-:W0:Y:S04]  /*3bd0*/  LDS.64 R4, [UR5] ;  /* 0x00000005ff047984 */ /* 0x001e280008000a00 */
[----:B------:R-:W1:Y:S01]  /*3be0*/  LDS.64 R6, [UR5+0x8] ;  /* 0x00000805ff067984 */ /* 0x000e620008000a00 */
[----:B------:R-:W-:Y:S02]  /*3bf0*/  UIADD3 UR5, UP0, UPT, UR23, UR4, URZ ;  /* 0x0000000417057290 */ /* 0x000fe4000ff1e0ff */
[----:B------:R-:W-:Y:S02]  /*3c00*/  UIADD3 UR4, UPT, UPT, UR4, 0x4, URZ ;  /* 0x0000000404047890 */ /* 0x000fe4000fffe0ff */
[----:B------:R-:W-:Y:S02]  /*3c10*/  UIADD3.X UR6, UPT, UPT, URZ, UR24, URZ, UP0, !UPT ;  /* 0x00000018ff067290 */ /* 0x000fe400087fe4ff */
[----:B--2---:R-:W-:-:S04]  /*3c20*/  ULEA UR7, UP0, UR5, UR10, 0x2 ;  /* 0x0000000a05077291 */ /* 0x004fc8000f8010ff */
[----:B------:R-:W-:Y:S02]  /*3c30*/  ULEA.HI.X UR6, UR5, UR11, UR6, 0x2, UP0 ;  /* 0x0000000b05067291 */ /* 0x000fe400080f1406 */
[----:B------:R-:W-:-:S04]  /*3c40*/  MOV R2, UR7 ;  /* 0x0000000700027c02 */ /* 0x000fc80008000f00 */
[----:B------:R-:W-:-:S05]  /*3c50*/  MOV R3, UR6 ;  /* 0x0000000600037c02 */ /* 0x000fca0008000f00 */
[----:B0-----:R2:W-:Y:S04]  /*3c60*/  STG.E desc[UR20][R2.64], R4 ;  /* 0x0000000402007986 */ /* 0x0015e8000c101914 */
[----:B------:R2:W-:Y:S04]  /*3c70*/  STG.E desc[UR20][R2.64+0x4], R5 ;  /* 0x0000040502007986 */ /* 0x0005e8000c101914 */
[----:B-1----:R2:W-:Y:S04]  /*3c80*/  STG.E desc[UR20][R2.64+0x8], R6 ;  /* 0x0000080602007986 */ /* 0x0025e8000c101914 */
[----:B------:R2:W-:Y:S02]  /*3c90*/  STG.E desc[UR20][R2.64+0xc], R7 ;  /* 0x00000c0702007986 */ /* 0x0005e4000c101914 */
.L_x_43:
[----:B------:R-:W-:Y:S05]  /*3ca0*/  BRA.U !UP1, `(.L_x_40) ;  /* 0x0000000109847547 */ /* 0x000fea000b800000 */
[----:B------:R-:W-:Y:S02]  /*3cb0*/  UISETP.NE.AND UP0, UPT, UR9, 0x1, UPT ;  /* 0x000000010900788c */ /* 0x000fe4000bf05270 */
[----:B------:R-:W-:-:S04]  /*3cc0*/  ULOP3.LUT UR8, UR8, 0x1, URZ, 0xc0, !UPT ;  /* 0x0000000108087892 */ /* 0x000fc8000f8ec0ff */
[----:B------:R-:W-:-:S03]  /*3cd0*/  UISETP.NE.U32.AND UP1, UPT, UR8, 0x1, UPT ;  /* 0x000000010800788c */ /* 0x000fc6000bf25070 */
[----:B------:R-:W-:Y:S08]  /*3ce0*/  BRA.U !UP0, `(.L_x_44) ;  /* 0x00000001083c7547 */ /* 0x000ff0000b800000 */
[----:B------:R-:W1:Y:S01]  /*3cf0*/  S2UR UR6, SR_CgaCtaId ;  /* 0x00000000000679c3 */ /* 0x000e620000008800 */
[----:B------:R-:W-:Y:S01]  /*3d00*/  UMOV UR5, 0x400 ;  /* 0x0000040000057882 */ /* 0x000fe20000000000 */
[----:B------:R-:W3:Y:S01]  /*3d10*/  LDCU.64 UR8, c[0x0][0x398] ;  /* 0x00007300ff0877ac */ /* 0x000ee20008000a00 */
[----:B-1----:R-:W-:-:S04]  /*3d20*/  ULEA UR5, UR6, UR5, 0x18 ;  /* 0x0000000506057291 */ /* 0x002fc8000f8ec0ff */
[----:B------:R-:W-:-:S09]  /*3d30*/  ULEA UR5, UR4, UR5, 0x2 ;  /* 0x0000000504057291 */ /* 0x000fd2000f8e10ff */
[----:B0-2---:R-:W0:Y:S01]  /*3d40*/  LDS.64 R4, [UR5] ;  /* 0x00000005ff047984 */ /* 0x005e220008000a00 */
[----:B------:R-:W-:Y:S02]  /*3d50*/  UIADD3 UR5, UP0, UPT, UR23, UR4, URZ ;  /* 0x0000000417057290 */ /* 0x000fe4000ff1e0ff */
[----:B------:R-:W-:Y:S02]  /*3d60*/  UIADD3 UR4, UPT, UPT, UR4, 0x2, URZ ;  /* 0x0000000204047890 */ /* 0x000fe4000fffe0ff */
[----:B------:R-:W-:Y:S02]  /*3d70*/  UIADD3.X UR6, UPT, UPT, URZ, UR24, URZ, UP0, !UPT ;  /* 0x00000018ff067290 */ /* 0x000fe400087fe4ff */
[----:B---3--:R-:W-:-:S04]  /*3d80*/  ULEA UR8, UP0, UR5, UR8, 0x2 ;  /* 0x0000000805087291 */ /* 0x008fc8000f8010ff */
[----:B------:R-:W-:Y:S02]  /*3d90*/  ULEA.HI.X UR6, UR5, UR9, UR6, 0x2, UP0 ;  /* 0x0000000905067291 */ /* 0x000fe400080f1406 */
[----:B------:R-:W-:-:S04]  /*3da0*/  MOV R2, UR8 ;  /* 0x0000000800027c02 */ /* 0x000fc80008000f00 */
[----:B------:R-:W-:-:S05]  /*3db0*/  MOV R3, UR6 ;  /* 0x0000000600037c02 */ /* 0x000fca0008000f00 */
[----:B0-----:R1:W-:Y:S04]  /*3dc0*/  STG.E desc[UR20][R2.64], R4 ;  /* 0x0000000402007986 */ /* 0x0013e8000c101914 */
[----:B------:R1:W-:Y:S02]  /*3dd0*/  STG.E desc[UR20][R2.64+0x4], R5 ;  /* 0x0000040502007986 */ /* 0x0003e4000c101914 */
.L_x_44:
[----:B------:R-:W-:Y:S05]  /*3de0*/  BRA.U UP1, `(.L_x_40) ;  /* 0x0000000101347547 */ /* 0x000fea000b800000 */
[----:B------:R-:W3:Y:S01]  /*3df0*/  S2UR UR6, SR_CgaCtaId ;  /* 0x00000000000679c3 */ /* 0x000ee20000008800 */
[----:B------:R-:W-:Y:S01]  /*3e00*/  UMOV UR5, 0x400 ;  /* 0x0000040000057882 */ /* 0x000fe20000000000 */
[----:B------:R-:W4:Y:S01]  /*3e10*/  LDCU.64 UR8, c[0x0][0x398] ;  /* 0x00007300ff0877ac */ /* 0x000f220008000a00 */
[----:B---3--:R-:W-:-:S04]  /*3e20*/  ULEA UR5, UR6, UR5, 0x18 ;  /* 0x0000000506057291 */ /* 0x008fc8000f8ec0ff */
[----:B------:R-:W-:-:S09]  /*3e30*/  ULEA UR5, UR4, UR5, 0x2 ;  /* 0x0000000504057291 */ /* 0x000fd2000f8e10ff */
[----:B012---:R-:W0:Y:S01]  /*3e40*/  LDS R5, [UR5] ;  /* 0x00000005ff057984 */ /* 0x007e220008000800 */
[----:B------:R-:W-:-:S04]  /*3e50*/  UIADD3 UR5, UP0, UPT, UR23, UR4, URZ ;  /* 0x0000000417057290 */ /* 0x000fc8000ff1e0ff */
[----:B------:R-:W-:Y:S02]  /*3e60*/  UIADD3.X UR6, UPT, UPT, URZ, UR24, URZ, UP0, !UPT ;  /* 0x00000018ff067290 */ /* 0x000fe400087fe4ff */
[----:B----4-:R-:W-:-:S04]  /*3e70*/  ULEA UR4, UP0, UR5, UR8, 0x2 ;  /* 0x0000000805047291 */ /* 0x010fc8000f8010ff */
[----:B------:R-:W-:Y:S02]  /*3e80*/  ULEA.HI.X UR5, UR5, UR9, UR6, 0x2, UP0 ;  /* 0x0000000905057291 */ /* 0x000fe400080f1406 */
[----:B------:R-:W-:-:S04]  /*3e90*/  MOV R2, UR4 ;  /* 0x0000000400027c02 */ /* 0x000fc80008000f00 */
[----:B------:R-:W-:-:S05]  /*3ea0*/  MOV R3, UR5 ;  /* 0x0000000500037c02 */ /* 0x000fca0008000f00 */
[----:B0-----:R3:W-:Y:S02]  /*3eb0*/  STG.E desc[UR20][R2.64], R5 ;  /* 0x0000000502007986 */ /* 0x0017e4000c101914 */
.L_x_40:
[----:B------:R-:W4:Y:S02]  /*3ec0*/  LDCU.64 UR4, c[0x0][0x3a0] ;  /* 0x00007400ff0477ac */ /* 0x000f240008000a00 */
[----:B----4-:R-:W-:-:S06]  /*3ed0*/  UIMAD.WIDE.U32 UR4, UR22, 0x4, UR4 ;  /* 0x00000004160478a5 */ /* 0x010fcc000f8e0004 */
[----:B0123--:R-:W-:Y:S02]  /*3ee0*/  MOV R2, UR4 ;  /* 0x0000000400027c02 */ /* 0x00ffe40008000f00 */
[----:B------:R-:W-:-:S05]  /*3ef0*/  MOV R3, UR5 ;  /* 0x0000000500037c02 */ /* 0x000fca0008000f00 */
[----:B------:R-:W-:Y:S01]  /*3f00*/  STG.E desc[UR20][R2.64], R15 ;  /* 0x0000000f02007986 */ /* 0x000fe2000c101914 */
[----:B------:R-:W-:Y:S05]  /*3f10*/  EXIT ;  /* 0x000000000000794d */ /* 0x000fea0003800000 */
        .weak           $__internal_0_$__cuda_sm20_rcp_rn_f32_slowpath
        .type           $__internal_0_$__cuda_sm20_rcp_rn_f32_slowpath,@function
        .size           $__internal_0_$__cuda_sm20_rcp_rn_f32_slowpath,(.L_x_49 - $__internal_0_$__cuda_sm20_rcp_rn_f32_slowpath)
$__internal_0_$__cuda_sm20_rcp_rn_f32_slowpath:
[----:B------:R-:W-:-:S04]  /*3f20*/  SHF.L.U32 R0, R21, 0x1, RZ ;  /* 0x0000000115007819 */ /* 0x000fc800000006ff */
[----:B------:R-:W-:-:S04]  /*3f30*/  SHF.R.U32.HI R7, RZ, 0x18, R0 ;  /* 0x00000018ff077819 */ /* 0x000fc80000011600 */
[----:B------:R-:W-:-:S13]  /*3f40*/  ISETP.NE.U32.AND P0, PT, R7, RZ, PT ;  /* 0x000000ff0700720c */ /* 0x000fda0003f05070 */
[----:B------:R-:W-:Y:S05]  /*3f50*/  @P0 BRA `(.L_x_45) ;  /* 0x00000000002c0947 */ /* 0x000fea0003800000 */
[----:B------:R-:W-:-:S04]  /*3f60*/  SHF.L.U32 R0, R21, 0x1, RZ ;  /* 0x0000000115007819 */ /* 0x000fc800000006ff */
[----:B------:R-:W-:-:S13]  /*3f70*/  ISETP.NE.AND P0, PT, R0, RZ, PT ;  /* 0x000000ff0000720c */ /* 0x000fda0003f05270 */
[----:B------:R0:W1:Y:S01]  /*3f80*/  @!P0 MUFU.RCP R0, R21 ;  /* 0x0000001500008308 */ /* 0x0000620000001000 */
[----:B------:R-:W-:Y:S05]  /*3f90*/  @!P0 BRA `(.L_x_46) ;  /* 0x0000000000a48947 */ /* 0x000fea0003800000 */
[----:B------:R-:W-:-:S04]  /*3fa0*/  FFMA R3, R21, 1.84467440737095516160e+19, RZ ;  /* 0x5f80000015037823 */ /* 0x000fc800000000ff */
[----:B-1----:R-:W1:Y:S02]  /*3fb0*/  MUFU.RCP R0, R3 ;  /* 0x0000000300007308 */ /* 0x002e640000001000 */
[----:B-1----:R-:W-:-:S04]  /*3fc0*/  FFMA R4, R3, R0, -1 ;  /* 0xbf80000003047423 */ /* 0x002fc80000000000 */
[----:B------:R-:W-:-:S04]  /*3fd0*/  FADD.FTZ R5, -R4, -RZ ;  /* 0x800000ff04057221 */ /* 0x000fc80000010100 */
[----:B------:R-:W-:-:S04]  /*3fe0*/  FFMA R0, R0, R5, R0 ;  /* 0x0000000500007223 */ /* 0x000fc80000000000 */
[----:B------:R-:W-:Y:S01]  /*3ff0*/  FFMA R0, R0, 1.84467440737095516160e+19, RZ ;  /* 0x5f80000000007823 */ /* 0x000fe200000000ff */
[----:B------:R-:W-:Y:S06]  /*4000*/  BRA `(.L_x_46) ;  /* 0x0000000000887947 */ /* 0x000fec0003800000 */
.L_x_45:
[----:B------:R-:W-:-:S04]  /*4010*/  IADD3 R11, PT, PT, R7, -0xfd, RZ ;  /* 0xffffff03070b7810 */ /* 0x000fc80007ffe0ff */
[----:B------:R-:W-:-:S13]  /*4020*/  ISETP.GT.U32.AND P0, PT, R11, 0x1, PT ;  /* 0x000000010b00780c */ /* 0x000fda0003f04070 */
[----:B------:R-:W-:Y:S05]  /*4030*/  @P0 BRA `(.L_x_47) ;  /* 0x0000000000780947 */ /* 0x000fea0003800000 */
[----:B------:R-:W-:Y:S01]  /*4040*/  LOP3.LUT R0, R21, 0x7fffff, RZ, 0xc0, !PT ;  /* 0x007fffff15007812 */ /* 0x000fe200078ec0ff */
[----:B------:R-:W-:-:S03]  /*4050*/  HFMA2 R6, -RZ, RZ, 0, 1.78813934326171875e-07 ;  /* 0x00000003ff067431 */ /* 0x000fc600000001ff */
[----:B------:R-:W-:-:S04]  /*4060*/  LOP3.LUT R0, R0, 0x3f800000, RZ, 0xfc, !PT ;  /* 0x3f80000000007812 */ /* 0x000fc800078efcff */
[----:B------:R-:W0:Y:S01]  /*4070*/  MUFU.RCP R3, R0 ;  /* 0x0000000000037308 */ /* 0x000e220000001000 */
[----:B------:R-:W-:Y:S01]  /*4080*/  SHF.L.U32 R6, R6, R11, RZ ;  /* 0x0000000b06067219 */ /* 0x000fe200000006ff */
[----:B0-----:R-:W-:-:S04]  /*4090*/  FFMA R4, R0, R3, -1 ;  /* 0xbf80000000047423 */ /* 0x001fc80000000003 */
[----:B------:R-:W-:-:S04]  /*40a0*/  FADD.FTZ R4, -R4, -RZ ;  /* 0x800000ff04047221 */ /* 0x000fc80000010100 */
[CCC-:B------:R-:W-:Y:S01]  /*40b0*/  FFMA.RM R5, R3.reuse, R4.reuse, R3.reuse ;  /* 0x0000000403057223 */ /* 0x1c0fe20000004003 */
[----:B------:R-:W-:-:S04]  /*40c0*/  FFMA.RP R4, R3, R4, R3 ;  /* 0x0000000403047223 */ /* 0x000fc80000008003 */
[C---:B------:R-:W-:Y:S02]  /*40d0*/  LOP3.LUT R3, R5.reuse, 0x7fffff, RZ, 0xc0, !PT ;  /* 0x007fffff05037812 */ /* 0x040fe400078ec0ff */
[----:B------:R-:W-:Y:S02]  /*40e0*/  FSETP.NEU.FTZ.AND P0, PT, R5, R4, PT ;  /* 0x000000040500720b */ /* 0x000fe40003f1d000 */
[----:B------:R-:W-:Y:S02]  /*40f0*/  LOP3.LUT R3, R3, 0x800000, RZ, 0xfc, !PT ;  /* 0x0080000003037812 */ /* 0x000fe400078efcff */
[----:B------:R-:W-:Y:S02]  /*4100*/  SEL R4, RZ, 0xffffffff, !P0 ;  /* 0xffffffffff047807 */ /* 0x000fe40004000000 */
[----:B------:R-:W-:Y:S02]  /*4110*/  LOP3.LUT R6, R6, R3, RZ, 0xc0, !PT ;  /* 0x0000000306067212 */ /* 0x000fe400078ec0ff */
[----:B------:R-:W-:-:S02]  /*4120*/  IADD3 R4, PT, PT, -R4, RZ, RZ ;  /* 0x000000ff04047210 */ /* 0x000fc40007ffe1ff */
[-C--:B------:R-:W-:Y:S02]  /*4130*/  SHF.R.U32.HI R6, RZ, R11.reuse, R6 ;  /* 0x0000000bff067219 */ /* 0x080fe40000011606 */
[----:B------:R-:W-:Y:S02]  /*4140*/  LOP3.LUT P1, RZ, R4, R11, R3, 0xf8, !PT ;  /* 0x0000000b04ff7212 */ /* 0x000fe4000782f803 */
[C---:B------:R-:W-:Y:S02]  /*4150*/  LOP3.LUT P0, RZ, R6.reuse, 0x1, RZ, 0xc0, !PT ;  /* 0x0000000106ff7812 */ /* 0x040fe4000780c0ff */
[----:B------:R-:W-:-:S04]  /*4160*/  LOP3.LUT P2, RZ, R6, 0x2, RZ, 0xc0, !PT ;  /* 0x0000000206ff7812 */ /* 0x000fc8000784c0ff */
[----:B------:R-:W-:Y:S02]  /*4170*/  PLOP3.LUT P0, PT, P0, P1, P2, 0xe0, 0x0 ;  /* 0x000000000000781c */ /* 0x000fe40000703c20 */
[----:B------:R-:W-:Y:S02]  /*4180*/  LOP3.LUT P1, RZ, R21, 0x7fffff, RZ, 0xc0, !PT ;  /* 0x007fffff15ff7812 */ /* 0x000fe4000782c0ff */
[----:B------:R-:W-:-:S04]  /*4190*/  SEL R0, RZ, 0x1, !P0 ;  /* 0x00000001ff007807 */ /* 0x000fc80004000000 */
[----:B------:R-:W-:-:S04]  /*41a0*/  IADD3 R0, PT, PT, -R0, RZ, RZ ;  /* 0x000000ff00007210 */ /* 0x000fc80007ffe1ff */
[----:B------:R-:W-:Y:S02]  /*41b0*/  ISETP.GE.AND P0, PT, R0, RZ, PT ;  /* 0x000000ff0000720c */ /* 0x000fe40003f06270 */
[----:B------:R-:W-:-:S04]  /*41c0*/  IADD3 R0, PT, PT, R7, -0xfc, RZ ;  /* 0xffffff0407007810 */ /* 0x000fc80007ffe0ff */
[----:B------:R-:W-:-:S07]  /*41d0*/  SHF.R.U32.HI R0, RZ, R0, R3 ;  /* 0x00000000ff007219 */ /* 0x000fce0000011603 */
[----:B------:R-:W-:-:S04]  /*41e0*/  @!P0 IADD3 R0, PT, PT, R0, 0x1, RZ ;  /* 0x0000000100008810 */ /* 0x000fc80007ffe0ff */
[----:B------:R-:W-:-:S04]  /*41f0*/  @!P1 SHF.L.U32 R0, R0, 0x1, RZ ;  /* 0x0000000100009819 */ /* 0x000fc800000006ff */
[----:B------:R-:W-:Y:S01]  /*4200*/  LOP3.LUT R0, R0, 0x80000000, R21, 0xf8, !PT ;  /* 0x8000000000007812 */ /* 0x000fe200078ef815 */
[----:B------:R-:W-:Y:S06]  /*4210*/  BRA `(.L_x_46) ;  /* 0x0000000000047947 */ /* 0x000fec0003800000 */
.L_x_47:
[----:B------:R2:W3:Y:S02]  /*4220*/  MUFU.RCP R0, R21 ;  /* 0x0000001500007308 */ /* 0x0004e40000001000 */
.L_x_46:
[----:B------:R-:W-:-:S04]  /*4230*/  MOV R3, 0x0 ;  /* 0x0000000000037802 */ /* 0x000fc80000000f00 */
[----:B0123--:R-:W-:Y:S05]  /*4240*/  RET.REL.NODEC R2 `(_Z8forward2PKfS0_S0_PfS1_iii) ;  /* 0xffffffbc026c7950 */ /* 0x00ffea0003c3ffff */
.L_x_48:
[----:B------:R-:W-:-:S00]  /*4250*/  BRA `(.L_x_48) ;  /* 0xfffffffc00fc7947 */ /* 0x000fc0000383ffff */
[----:B------:R-:W-:-:S00]  /*4260*/  NOP ;  /* 0x0000000000007918 */ /* 0x000fc00000000000 */
        /* <DEDUP_REMOVED lines=9> */
.L_x_49:


//--------------------- .nv.shared._Z8forward2PKfS0_S0_PfS1_iii --------------------------
	.section	.nv.shared._Z8forward2PKfS0_S0_PfS1_iii,"aw",@nobits
	.sectionflags	@""
	.align	16
	.zero		1024


//--------------------- .nv.shared.reserved.0     --------------------------
	.section	.nv.shared.reserved.0,"aw",@nobits
	.weak		__nv_reservedSMEM_offset_0_alias
	.size		__nv_reservedSMEM_offset_0_alias, 0, 64
	.other		__nv_reservedSMEM_offset_0_alias,@"STO_CUDA_RESERVED_SHARED STV_DEFAULT"
__nv_reservedSMEM_offset_0_alias:
	.zero		0
	.zero		64


//--------------------- .nv.constant0._Z8forward2PKfS0_S0_PfS1_iii --------------------------
	.section	.nv.constant0._Z8forward2PKfS0_S0_PfS1_iii,"a",@progbits
	.sectionflags	@""
	.align	4
.nv.constant0._Z8forward2PKfS0_S0_PfS1_iii:
	.zero		948


//--------------------- SYMBOLS --------------------------

	.type		.nv.reservedSmem.offset0,@object
	.size		.nv.reservedSmem.offset0,0x4
	.type		.nv.reservedSmem.cap,@object
	.size		.nv.reservedSmem.cap,0x4
